//
// Generated by NVIDIA NVVM Compiler
//
// Compiler Build ID: CL-36424714
// Cuda compilation tools, release 13.0, V13.0.88
// Based on NVVM 20.0.0
//

.version 9.0
.target sm_100
.address_size 64

	// .globl	_Z11matrix_initPfS_S_S_S_iifPi

.visible .entry _Z11matrix_initPfS_S_S_S_iifPi(
	.param .u64 .ptr .align 1 _Z11matrix_initPfS_S_S_S_iifPi_param_0,
	.param .u64 .ptr .align 1 _Z11matrix_initPfS_S_S_S_iifPi_param_1,
	.param .u64 .ptr .align 1 _Z11matrix_initPfS_S_S_S_iifPi_param_2,
	.param .u64 .ptr .align 1 _Z11matrix_initPfS_S_S_S_iifPi_param_3,
	.param .u64 .ptr .align 1 _Z11matrix_initPfS_S_S_S_iifPi_param_4,
	.param .u32 _Z11matrix_initPfS_S_S_S_iifPi_param_5,
	.param .u32 _Z11matrix_initPfS_S_S_S_iifPi_param_6,
	.param .f32 _Z11matrix_initPfS_S_S_S_iifPi_param_7,
	.param .u64 .ptr .align 1 _Z11matrix_initPfS_S_S_S_iifPi_param_8
)
{
	.reg .pred 	%p<4>;
	.reg .b32 	%r<16>;
	.reg .b32 	%f<2>;
	.reg .b64 	%rd<20>;

	ld.param.u64 	%rd1, [_Z11matrix_initPfS_S_S_S_iifPi_param_0];
	ld.param.u64 	%rd2, [_Z11matrix_initPfS_S_S_S_iifPi_param_1];
	ld.param.u64 	%rd3, [_Z11matrix_initPfS_S_S_S_iifPi_param_2];
	ld.param.u64 	%rd4, [_Z11matrix_initPfS_S_S_S_iifPi_param_3];
	ld.param.u64 	%rd5, [_Z11matrix_initPfS_S_S_S_iifPi_param_4];
	ld.param.u32 	%r4, [_Z11matrix_initPfS_S_S_S_iifPi_param_5];
	ld.param.u32 	%r5, [_Z11matrix_initPfS_S_S_S_iifPi_param_6];
	ld.param.f32 	%f1, [_Z11matrix_initPfS_S_S_S_iifPi_param_7];
	ld.param.u64 	%rd6, [_Z11matrix_initPfS_S_S_S_iifPi_param_8];
	mov.u32 	%r6, %tid.x;
	mov.u32 	%r7, %ctaid.x;
	mov.u32 	%r8, %ntid.x;
	mad.lo.s32 	%r1, %r7, %r8, %r6;
	mov.u32 	%r9, %tid.y;
	mov.u32 	%r10, %ctaid.y;
	mov.u32 	%r11, %ntid.y;
	mad.lo.s32 	%r2, %r10, %r11, %r9;
	mad.lo.s32 	%r3, %r5, %r2, %r1;
	mul.lo.s32 	%r12, %r5, %r5;
	setp.ge.s32 	%p1, %r3, %r12;
	@%p1 bra 	$L__BB0_2;
	cvta.to.global.u64 	%rd7, %rd5;
	mul.wide.s32 	%rd8, %r3, 4;
	add.s64 	%rd9, %rd7, %rd8;
	st.global.f32 	[%rd9], %f1;
$L__BB0_2:
	mul.lo.s32 	%r13, %r5, %r4;
	setp.ge.s32 	%p2, %r3, %r13;
	@%p2 bra 	$L__BB0_4;
	cvta.to.global.u64 	%rd10, %rd1;
	mul.wide.s32 	%rd11, %r3, 4;
	add.s64 	%rd12, %rd10, %rd11;
	st.global.f32 	[%rd12], %f1;
	cvta.to.global.u64 	%rd13, %rd4;
	add.s64 	%rd14, %rd13, %rd11;
	st.global.f32 	[%rd14], %f1;
	cvta.to.global.u64 	%rd15, %rd3;
	add.s64 	%rd16, %rd15, %rd11;
	st.global.f32 	[%rd16], %f1;
	cvta.to.global.u64 	%rd17, %rd2;
	add.s64 	%rd18, %rd17, %rd11;
	st.global.f32 	[%rd18], %f1;
$L__BB0_4:
	or.b32  	%r14, %r1, %r2;
	setp.ne.s32 	%p3, %r14, 0;
	@%p3 bra 	$L__BB0_6;
	cvta.to.global.u64 	%rd19, %rd6;
	mov.b32 	%r15, 0;
	st.global.u32 	[%rd19], %r15;
$L__BB0_6:
	ret;

}
	// .globl	_Z11matrix_testPfiiPi
.visible .entry _Z11matrix_testPfiiPi(
	.param .u64 .ptr .align 1 _Z11matrix_testPfiiPi_param_0,
	.param .u32 _Z11matrix_testPfiiPi_param_1,
	.param .u32 _Z11matrix_testPfiiPi_param_2,
	.param .u64 .ptr .align 1 _Z11matrix_testPfiiPi_param_3
)
{
	.reg .pred 	%p<3>;
	.reg .b32 	%r<16>;
	.reg .b32 	%f<7>;
	.reg .b64 	%rd<7>;

	ld.param.u64 	%rd1, [_Z11matrix_testPfiiPi_param_0];
	ld.param.u32 	%r3, [_Z11matrix_testPfiiPi_param_1];
	ld.param.u32 	%r5, [_Z11matrix_testPfiiPi_param_2];
	ld.param.u64 	%rd2, [_Z11matrix_testPfiiPi_param_3];
	mov.u32 	%r6, %tid.x;
	mov.u32 	%r7, %ctaid.x;
	mov.u32 	%r8, %ntid.x;
	mad.lo.s32 	%r1, %r7, %r8, %r6;
	mov.u32 	%r9, %tid.y;
	mov.u32 	%r10, %ctaid.y;
	mov.u32 	%r11, %ntid.y;
	mad.lo.s32 	%r12, %r10, %r11, %r9;
	max.s32 	%r13, %r1, %r12;
	setp.ge.s32 	%p1, %r13, %r5;
	@%p1 bra 	$L__BB1_3;
	cvta.to.global.u64 	%rd3, %rd1;
	mad.lo.s32 	%r14, %r5, %r1, %r12;
	mul.wide.s32 	%rd4, %r14, 4;
	add.s64 	%rd5, %rd3, %rd4;
	ld.global.f32 	%f1, [%rd5];
	mov.f32 	%f2, 0f3F000000;
	copysign.f32 	%f3, %f1, %f2;
	add.rz.f32 	%f4, %f1, %f3;
	cvt.rzi.f32.f32 	%f5, %f4;
	cvt.rn.f32.s32 	%f6, %r3;
	setp.eq.f32 	%p2, %f5, %f6;
	@%p2 bra 	$L__BB1_3;
	cvta.to.global.u64 	%rd6, %rd2;
	atom.global.add.u32 	%r15, [%rd6], 1;
$L__BB1_3:
	ret;

}
	// .globl	_Z11matrix_multPfS_S_ii
.visible .entry _Z11matrix_multPfS_S_ii(
	.param .u64 .ptr .align 1 _Z11matrix_multPfS_S_ii_param_0,
	.param .u64 .ptr .align 1 _Z11matrix_multPfS_S_ii_param_1,
	.param .u64 .ptr .align 1 _Z11matrix_multPfS_S_ii_param_2,
	.param .u32 _Z11matrix_multPfS_S_ii_param_3,
	.param .u32 _Z11matrix_multPfS_S_ii_param_4
)
{
	.reg .pred 	%p<11>;
	.reg .b32 	%r<46>;
	.reg .b32 	%f<68>;
	.reg .b64 	%rd<40>;

	ld.param.u64 	%rd5, [_Z11matrix_multPfS_S_ii_param_0];
	ld.param.u64 	%rd6, [_Z11matrix_multPfS_S_ii_param_1];
	ld.param.u64 	%rd4, [_Z11matrix_multPfS_S_ii_param_2];
	ld.param.u32 	%r20, [_Z11matrix_multPfS_S_ii_param_3];
	ld.param.u32 	%r22, [_Z11matrix_multPfS_S_ii_param_4];
	cvta.to.global.u64 	%rd1, %rd6;
	cvta.to.global.u64 	%rd2, %rd5;
	mov.u32 	%r23, %tid.x;
	mov.u32 	%r24, %ctaid.x;
	mov.u32 	%r25, %ntid.x;
	mad.lo.s32 	%r1, %r24, %r25, %r23;
	mov.u32 	%r26, %tid.y;
	mov.u32 	%r27, %ctaid.y;
	mov.u32 	%r28, %ntid.y;
	mad.lo.s32 	%r29, %r27, %r28, %r26;
	max.s32 	%r30, %r1, %r29;
	setp.ge.s32 	%p1, %r30, %r22;
	@%p1 bra 	$L__BB2_14;
	setp.lt.s32 	%p2, %r20, 1;
	mov.f32 	%f67, 0f00000000;
	@%p2 bra 	$L__BB2_13;
	mul.lo.s32 	%r3, %r20, %r1;
	and.b32  	%r4, %r20, 7;
	setp.lt.u32 	%p3, %r20, 8;
	mov.f32 	%f67, 0f00000000;
	mov.b32 	%r44, 0;
	@%p3 bra 	$L__BB2_5;
	and.b32  	%r44, %r20, 2147483640;
	neg.s32 	%r42, %r44;
	shl.b32 	%r7, %r22, 3;
	add.s64 	%rd3, %rd2, 16;
	mov.f32 	%f67, 0f00000000;
	mul.wide.s32 	%rd11, %r22, 4;
	mov.u32 	%r40, %r3;
	mov.u32 	%r41, %r29;
$L__BB2_4:
	.pragma "nounroll";
	mul.wide.s32 	%rd7, %r40, 4;
	add.s64 	%rd8, %rd3, %rd7;
	ld.global.f32 	%f17, [%rd8+-16];
	mul.wide.s32 	%rd9, %r41, 4;
	add.s64 	%rd10, %rd1, %rd9;
	ld.global.f32 	%f18, [%rd10];
	fma.rn.f32 	%f19, %f17, %f18, %f67;
	ld.global.f32 	%f20, [%rd8+-12];
	add.s64 	%rd12, %rd10, %rd11;
	ld.global.f32 	%f21, [%rd12];
	fma.rn.f32 	%f22, %f20, %f21, %f19;
	ld.global.f32 	%f23, [%rd8+-8];
	add.s64 	%rd13, %rd12, %rd11;
	ld.global.f32 	%f24, [%rd13];
	fma.rn.f32 	%f25, %f23, %f24, %f22;
	ld.global.f32 	%f26, [%rd8+-4];
	add.s64 	%rd14, %rd13, %rd11;
	ld.global.f32 	%f27, [%rd14];
	fma.rn.f32 	%f28, %f26, %f27, %f25;
	ld.global.f32 	%f29, [%rd8];
	add.s64 	%rd15, %rd14, %rd11;
	ld.global.f32 	%f30, [%rd15];
	fma.rn.f32 	%f31, %f29, %f30, %f28;
	ld.global.f32 	%f32, [%rd8+4];
	add.s64 	%rd16, %rd15, %rd11;
	ld.global.f32 	%f33, [%rd16];
	fma.rn.f32 	%f34, %f32, %f33, %f31;
	ld.global.f32 	%f35, [%rd8+8];
	add.s64 	%rd17, %rd16, %rd11;
	ld.global.f32 	%f36, [%rd17];
	fma.rn.f32 	%f37, %f35, %f36, %f34;
	ld.global.f32 	%f38, [%rd8+12];
	add.s64 	%rd18, %rd17, %rd11;
	ld.global.f32 	%f39, [%rd18];
	fma.rn.f32 	%f67, %f38, %f39, %f37;
	add.s32 	%r42, %r42, 8;
	add.s32 	%r41, %r41, %r7;
	add.s32 	%r40, %r40, 8;
	setp.ne.s32 	%p4, %r42, 0;
	@%p4 bra 	$L__BB2_4;
$L__BB2_5:
	setp.eq.s32 	%p5, %r4, 0;
	@%p5 bra 	$L__BB2_13;
	and.b32  	%r15, %r20, 3;
	setp.lt.u32 	%p6, %r4, 4;
	@%p6 bra 	$L__BB2_8;
	add.s32 	%r32, %r44, %r3;
	mad.lo.s32 	%r33, %r44, %r22, %r29;
	mul.wide.s32 	%rd19, %r32, 4;
	add.s64 	%rd20, %rd2, %rd19;
	ld.global.f32 	%f41, [%rd20];
	mul.wide.s32 	%rd21, %r33, 4;
	add.s64 	%rd22, %rd1, %rd21;
	ld.global.f32 	%f42, [%rd22];
	fma.rn.f32 	%f43, %f41, %f42, %f67;
	ld.global.f32 	%f44, [%rd20+4];
	mul.wide.s32 	%rd23, %r22, 4;
	add.s64 	%rd24, %rd22, %rd23;
	ld.global.f32 	%f45, [%rd24];
	fma.rn.f32 	%f46, %f44, %f45, %f43;
	ld.global.f32 	%f47, [%rd20+8];
	add.s64 	%rd25, %rd24, %rd23;
	ld.global.f32 	%f48, [%rd25];
	fma.rn.f32 	%f49, %f47, %f48, %f46;
	ld.global.f32 	%f50, [%rd20+12];
	add.s64 	%rd26, %rd25, %rd23;
	ld.global.f32 	%f51, [%rd26];
	fma.rn.f32 	%f67, %f50, %f51, %f49;
	add.s32 	%r44, %r44, 4;
$L__BB2_8:
	setp.eq.s32 	%p7, %r15, 0;
	@%p7 bra 	$L__BB2_13;
	setp.eq.s32 	%p8, %r15, 1;
	@%p8 bra 	$L__BB2_11;
	add.s32 	%r34, %r44, %r3;
	mad.lo.s32 	%r35, %r44, %r22, %r29;
	mul.wide.s32 	%rd27, %r34, 4;
	add.s64 	%rd28, %rd2, %rd27;
	ld.global.f32 	%f53, [%rd28];
	mul.wide.s32 	%rd29, %r35, 4;
	add.s64 	%rd30, %rd1, %rd29;
	ld.global.f32 	%f54, [%rd30];
	fma.rn.f32 	%f55, %f53, %f54, %f67;
	ld.global.f32 	%f56, [%rd28+4];
	mul.wide.s32 	%rd31, %r22, 4;
	add.s64 	%rd32, %rd30, %rd31;
	ld.global.f32 	%f57, [%rd32];
	fma.rn.f32 	%f67, %f56, %f57, %f55;
	add.s32 	%r44, %r44, 2;
$L__BB2_11:
	and.b32  	%r36, %r20, 1;
	setp.eq.b32 	%p9, %r36, 1;
	not.pred 	%p10, %p9;
	@%p10 bra 	$L__BB2_13;
	add.s32 	%r37, %r44, %r3;
	mad.lo.s32 	%r38, %r44, %r22, %r29;
	mul.wide.s32 	%rd33, %r37, 4;
	add.s64 	%rd34, %rd2, %rd33;
	ld.global.f32 	%f58, [%rd34];
	mul.wide.s32 	%rd35, %r38, 4;
	add.s64 	%rd36, %rd1, %rd35;
	ld.global.f32 	%f59, [%rd36];
	fma.rn.f32 	%f67, %f58, %f59, %f67;
$L__BB2_13:
	mad.lo.s32 	%r39, %r22, %r1, %r29;
	cvta.to.global.u64 	%rd37, %rd4;
	mul.wide.s32 	%rd38, %r39, 4;
	add.s64 	%rd39, %rd37, %rd38;
	st.global.f32 	[%rd39], %f67;
$L__BB2_14:
	ret;

}
	// .globl	_Z14matrix_mult_b2PfS_S_ii
.visible .entry _Z14matrix_mult_b2PfS_S_ii(
	.param .u64 .ptr .align 1 _Z14matrix_mult_b2PfS_S_ii_param_0,
	.param .u64 .ptr .align 1 _Z14matrix_mult_b2PfS_S_ii_param_1,
	.param .u64 .ptr .align 1 _Z14matrix_mult_b2PfS_S_ii_param_2,
	.param .u32 _Z14matrix_mult_b2PfS_S_ii_param_3,
	.param .u32 _Z14matrix_mult_b2PfS_S_ii_param_4
)
{
	.reg .pred 	%p<11>;
	.reg .b32 	%r<46>;
	.reg .b32 	%f<112>;
	.reg .b64 	%rd<23>;

	ld.param.u64 	%rd6, [_Z14matrix_mult_b2PfS_S_ii_param_0];
	ld.param.u64 	%rd7, [_Z14matrix_mult_b2PfS_S_ii_param_1];
	ld.param.u64 	%rd5, [_Z14matrix_mult_b2PfS_S_ii_param_2];
	ld.param.u32 	%r24, [_Z14matrix_mult_b2PfS_S_ii_param_3];
	ld.param.u32 	%r26, [_Z14matrix_mult_b2PfS_S_ii_param_4];
	cvta.to.global.u64 	%rd1, %rd7;
	cvta.to.global.u64 	%rd2, %rd6;
	mov.u32 	%r27, %tid.x;
	mov.u32 	%r28, %ctaid.x;
	mov.u32 	%r29, %ntid.x;
	mad.lo.s32 	%r1, %r28, %r29, %r27;
	mov.u32 	%r30, %tid.y;
	mov.u32 	%r31, %ctaid.y;
	mov.u32 	%r32, %ntid.y;
	mad.lo.s32 	%r33, %r31, %r32, %r30;
	max.s32 	%r34, %r1, %r33;
	setp.ge.s32 	%p1, %r34, %r26;
	@%p1 bra 	$L__BB3_15;
	setp.lt.s32 	%p2, %r24, 1;
	mov.f32 	%f111, 0f00000000;
	@%p2 bra 	$L__BB3_14;
	mul.lo.s32 	%r3, %r24, %r1;
	and.b32  	%r4, %r24, 15;
	setp.lt.u32 	%p3, %r24, 16;
	mov.f32 	%f111, 0f00000000;
	mov.b32 	%r42, 0;
	@%p3 bra 	$L__BB3_5;
	and.b32  	%r42, %r24, 2147483632;
	neg.s32 	%r40, %r42;
	add.s64 	%rd3, %rd2, 32;
	add.s64 	%rd4, %rd1, 32;
	mov.f32 	%f111, 0f00000000;
	mov.u32 	%r39, %r3;
$L__BB3_4:
	.pragma "nounroll";
	mul.wide.s32 	%rd8, %r39, 4;
	add.s64 	%rd9, %rd3, %rd8;
	add.s64 	%rd10, %rd4, %rd8;
	ld.global.f32 	%f18, [%rd9+-32];
	ld.global.f32 	%f19, [%rd10+-32];
	fma.rn.f32 	%f20, %f18, %f19, %f111;
	ld.global.f32 	%f21, [%rd9+-28];
	ld.global.f32 	%f22, [%rd10+-28];
	fma.rn.f32 	%f23, %f21, %f22, %f20;
	ld.global.f32 	%f24, [%rd9+-24];
	ld.global.f32 	%f25, [%rd10+-24];
	fma.rn.f32 	%f26, %f24, %f25, %f23;
	ld.global.f32 	%f27, [%rd9+-20];
	ld.global.f32 	%f28, [%rd10+-20];
	fma.rn.f32 	%f29, %f27, %f28, %f26;
	ld.global.f32 	%f30, [%rd9+-16];
	ld.global.f32 	%f31, [%rd10+-16];
	fma.rn.f32 	%f32, %f30, %f31, %f29;
	ld.global.f32 	%f33, [%rd9+-12];
	ld.global.f32 	%f34, [%rd10+-12];
	fma.rn.f32 	%f35, %f33, %f34, %f32;
	ld.global.f32 	%f36, [%rd9+-8];
	ld.global.f32 	%f37, [%rd10+-8];
	fma.rn.f32 	%f38, %f36, %f37, %f35;
	ld.global.f32 	%f39, [%rd9+-4];
	ld.global.f32 	%f40, [%rd10+-4];
	fma.rn.f32 	%f41, %f39, %f40, %f38;
	ld.global.f32 	%f42, [%rd9];
	ld.global.f32 	%f43, [%rd10];
	fma.rn.f32 	%f44, %f42, %f43, %f41;
	ld.global.f32 	%f45, [%rd9+4];
	ld.global.f32 	%f46, [%rd10+4];
	fma.rn.f32 	%f47, %f45, %f46, %f44;
	ld.global.f32 	%f48, [%rd9+8];
	ld.global.f32 	%f49, [%rd10+8];
	fma.rn.f32 	%f50, %f48, %f49, %f47;
	ld.global.f32 	%f51, [%rd9+12];
	ld.global.f32 	%f52, [%rd10+12];
	fma.rn.f32 	%f53, %f51, %f52, %f50;
	ld.global.f32 	%f54, [%rd9+16];
	ld.global.f32 	%f55, [%rd10+16];
	fma.rn.f32 	%f56, %f54, %f55, %f53;
	ld.global.f32 	%f57, [%rd9+20];
	ld.global.f32 	%f58, [%rd10+20];
	fma.rn.f32 	%f59, %f57, %f58, %f56;
	ld.global.f32 	%f60, [%rd9+24];
	ld.global.f32 	%f61, [%rd10+24];
	fma.rn.f32 	%f62, %f60, %f61, %f59;
	ld.global.f32 	%f63, [%rd9+28];
	ld.global.f32 	%f64, [%rd10+28];
	fma.rn.f32 	%f111, %f63, %f64, %f62;
	add.s32 	%r40, %r40, 16;
	add.s32 	%r39, %r39, 16;
	setp.ne.s32 	%p4, %r40, 0;
	@%p4 bra 	$L__BB3_4;
$L__BB3_5:
	setp.eq.s32 	%p5, %r4, 0;
	@%p5 bra 	$L__BB3_14;
	and.b32  	%r12, %r24, 7;
	setp.lt.u32 	%p6, %r4, 8;
	@%p6 bra 	$L__BB3_8;
	add.s32 	%r36, %r42, %r3;
	mul.wide.s32 	%rd11, %r36, 4;
	add.s64 	%rd12, %rd2, %rd11;
	ld.global.f32 	%f66, [%rd12];
	add.s64 	%rd13, %rd1, %rd11;
	ld.global.f32 	%f67, [%rd13];
	fma.rn.f32 	%f68, %f66, %f67, %f111;
	ld.global.f32 	%f69, [%rd12+4];
	ld.global.f32 	%f70, [%rd13+4];
	fma.rn.f32 	%f71, %f69, %f70, %f68;
	ld.global.f32 	%f72, [%rd12+8];
	ld.global.f32 	%f73, [%rd13+8];
	fma.rn.f32 	%f74, %f72, %f73, %f71;
	ld.global.f32 	%f75, [%rd12+12];
	ld.global.f32 	%f76, [%rd13+12];
	fma.rn.f32 	%f77, %f75, %f76, %f74;
	ld.global.f32 	%f78, [%rd12+16];
	ld.global.f32 	%f79, [%rd13+16];
	fma.rn.f32 	%f80, %f78, %f79, %f77;
	ld.global.f32 	%f81, [%rd12+20];
	ld.global.f32 	%f82, [%rd13+20];
	fma.rn.f32 	%f83, %f81, %f82, %f80;
	ld.global.f32 	%f84, [%rd12+24];
	ld.global.f32 	%f85, [%rd13+24];
	fma.rn.f32 	%f86, %f84, %f85, %f83;
	ld.global.f32 	%f87, [%rd12+28];
	ld.global.f32 	%f88, [%rd13+28];
	fma.rn.f32 	%f111, %f87, %f88, %f86;
	add.s32 	%r42, %r42, 8;
$L__BB3_8:
	setp.eq.s32 	%p7, %r12, 0;
	@%p7 bra 	$L__BB3_14;
	and.b32  	%r15, %r24, 3;
	setp.lt.u32 	%p8, %r12, 4;
	@%p8 bra 	$L__BB3_11;
	add.s32 	%r37, %r42, %r3;
	mul.wide.s32 	%rd14, %r37, 4;
	add.s64 	%rd15, %rd2, %rd14;
	ld.global.f32 	%f90, [%rd15];
	add.s64 	%rd16, %rd1, %rd14;
	ld.global.f32 	%f91, [%rd16];
	fma.rn.f32 	%f92, %f90, %f91, %f111;
	ld.global.f32 	%f93, [%rd15+4];
	ld.global.f32 	%f94, [%rd16+4];
	fma.rn.f32 	%f95, %f93, %f94, %f92;
	ld.global.f32 	%f96, [%rd15+8];
	ld.global.f32 	%f97, [%rd16+8];
	fma.rn.f32 	%f98, %f96, %f97, %f95;
	ld.global.f32 	%f99, [%rd15+12];
	ld.global.f32 	%f100, [%rd16+12];
	fma.rn.f32 	%f111, %f99, %f100, %f98;
	add.s32 	%r42, %r42, 4;
$L__BB3_11:
	setp.eq.s32 	%p9, %r15, 0;
	@%p9 bra 	$L__BB3_14;
	add.s32 	%r45, %r42, %r3;
	neg.s32 	%r44, %r15;
$L__BB3_13:
	.pragma "nounroll";
	mul.wide.s32 	%rd17, %r45, 4;
	add.s64 	%rd18, %rd1, %rd17;
	add.s64 	%rd19, %rd2, %rd17;
	ld.global.f32 	%f101, [%rd19];
	ld.global.f32 	%f102, [%rd18];
	fma.rn.f32 	%f111, %f101, %f102, %f111;
	add.s32 	%r45, %r45, 1;
	add.s32 	%r44, %r44, 1;
	setp.ne.s32 	%p10, %r44, 0;
	@%p10 bra 	$L__BB3_13;
$L__BB3_14:
	mad.lo.s32 	%r38, %r26, %r1, %r33;
	cvta.to.global.u64 	%rd20, %rd5;
	mul.wide.s32 	%rd21, %r38, 4;
	add.s64 	%rd22, %rd20, %rd21;
	st.global.f32 	[%rd22], %f111;
$L__BB3_15:
	ret;

}
	// .globl	_Z14matrix_mult_a2PfS_S_ii
.visible .entry _Z14matrix_mult_a2PfS_S_ii(
	.param .u64 .ptr .align 1 _Z14matrix_mult_a2PfS_S_ii_param_0,
	.param .u64 .ptr .align 1 _Z14matrix_mult_a2PfS_S_ii_param_1,
	.param .u64 .ptr .align 1 _Z14matrix_mult_a2PfS_S_ii_param_2,
	.param .u32 _Z14matrix_mult_a2PfS_S_ii_param_3,
	.param .u32 _Z14matrix_mult_a2PfS_S_ii_param_4
)
{
	.reg .pred 	%p<11>;
	.reg .b32 	%r<46>;
	.reg .b32 	%f<112>;
	.reg .b64 	%rd<74>;

	ld.param.u64 	%rd4, [_Z14matrix_mult_a2PfS_S_ii_param_0];
	ld.param.u64 	%rd5, [_Z14matrix_mult_a2PfS_S_ii_param_1];
	ld.param.u64 	%rd3, [_Z14matrix_mult_a2PfS_S_ii_param_2];
	ld.param.u32 	%r24, [_Z14matrix_mult_a2PfS_S_ii_param_3];
	ld.param.u32 	%r26, [_Z14matrix_mult_a2PfS_S_ii_param_4];
	cvta.to.global.u64 	%rd1, %rd5;
	cvta.to.global.u64 	%rd2, %rd4;
	mov.u32 	%r27, %tid.x;
	mov.u32 	%r28, %ctaid.x;
	mov.u32 	%r29, %ntid.x;
	mad.lo.s32 	%r1, %r28, %r29, %r27;
	mov.u32 	%r30, %tid.y;
	mov.u32 	%r31, %ctaid.y;
	mov.u32 	%r32, %ntid.y;
	mad.lo.s32 	%r33, %r31, %r32, %r30;
	max.s32 	%r34, %r1, %r33;
	setp.ge.s32 	%p1, %r34, %r26;
	@%p1 bra 	$L__BB4_15;
	setp.lt.s32 	%p2, %r24, 1;
	mov.f32 	%f111, 0f00000000;
	@%p2 bra 	$L__BB4_14;
	and.b32  	%r3, %r24, 15;
	setp.lt.u32 	%p3, %r24, 16;
	mov.f32 	%f111, 0f00000000;
	mov.b32 	%r42, 0;
	@%p3 bra 	$L__BB4_5;
	and.b32  	%r42, %r24, 2147483632;
	neg.s32 	%r40, %r42;
	shl.b32 	%r6, %r26, 4;
	mov.f32 	%f111, 0f00000000;
	mul.wide.s32 	%rd9, %r26, 4;
	mov.u32 	%r39, %r33;
$L__BB4_4:
	.pragma "nounroll";
	mul.wide.s32 	%rd6, %r39, 4;
	add.s64 	%rd7, %rd2, %rd6;
	ld.global.f32 	%f18, [%rd7];
	add.s64 	%rd8, %rd1, %rd6;
	ld.global.f32 	%f19, [%rd8];
	fma.rn.f32 	%f20, %f18, %f19, %f111;
	add.s64 	%rd10, %rd7, %rd9;
	ld.global.f32 	%f21, [%rd10];
	add.s64 	%rd11, %rd8, %rd9;
	ld.global.f32 	%f22, [%rd11];
	fma.rn.f32 	%f23, %f21, %f22, %f20;
	add.s64 	%rd12, %rd10, %rd9;
	ld.global.f32 	%f24, [%rd12];
	add.s64 	%rd13, %rd11, %rd9;
	ld.global.f32 	%f25, [%rd13];
	fma.rn.f32 	%f26, %f24, %f25, %f23;
	add.s64 	%rd14, %rd12, %rd9;
	ld.global.f32 	%f27, [%rd14];
	add.s64 	%rd15, %rd13, %rd9;
	ld.global.f32 	%f28, [%rd15];
	fma.rn.f32 	%f29, %f27, %f28, %f26;
	add.s64 	%rd16, %rd14, %rd9;
	ld.global.f32 	%f30, [%rd16];
	add.s64 	%rd17, %rd15, %rd9;
	ld.global.f32 	%f31, [%rd17];
	fma.rn.f32 	%f32, %f30, %f31, %f29;
	add.s64 	%rd18, %rd16, %rd9;
	ld.global.f32 	%f33, [%rd18];
	add.s64 	%rd19, %rd17, %rd9;
	ld.global.f32 	%f34, [%rd19];
	fma.rn.f32 	%f35, %f33, %f34, %f32;
	add.s64 	%rd20, %rd18, %rd9;
	ld.global.f32 	%f36, [%rd20];
	add.s64 	%rd21, %rd19, %rd9;
	ld.global.f32 	%f37, [%rd21];
	fma.rn.f32 	%f38, %f36, %f37, %f35;
	add.s64 	%rd22, %rd20, %rd9;
	ld.global.f32 	%f39, [%rd22];
	add.s64 	%rd23, %rd21, %rd9;
	ld.global.f32 	%f40, [%rd23];
	fma.rn.f32 	%f41, %f39, %f40, %f38;
	add.s64 	%rd24, %rd22, %rd9;
	ld.global.f32 	%f42, [%rd24];
	add.s64 	%rd25, %rd23, %rd9;
	ld.global.f32 	%f43, [%rd25];
	fma.rn.f32 	%f44, %f42, %f43, %f41;
	add.s64 	%rd26, %rd24, %rd9;
	ld.global.f32 	%f45, [%rd26];
	add.s64 	%rd27, %rd25, %rd9;
	ld.global.f32 	%f46, [%rd27];
	fma.rn.f32 	%f47, %f45, %f46, %f44;
	add.s64 	%rd28, %rd26, %rd9;
	ld.global.f32 	%f48, [%rd28];
	add.s64 	%rd29, %rd27, %rd9;
	ld.global.f32 	%f49, [%rd29];
	fma.rn.f32 	%f50, %f48, %f49, %f47;
	add.s64 	%rd30, %rd28, %rd9;
	ld.global.f32 	%f51, [%rd30];
	add.s64 	%rd31, %rd29, %rd9;
	ld.global.f32 	%f52, [%rd31];
	fma.rn.f32 	%f53, %f51, %f52, %f50;
	add.s64 	%rd32, %rd30, %rd9;
	ld.global.f32 	%f54, [%rd32];
	add.s64 	%rd33, %rd31, %rd9;
	ld.global.f32 	%f55, [%rd33];
	fma.rn.f32 	%f56, %f54, %f55, %f53;
	add.s64 	%rd34, %rd32, %rd9;
	ld.global.f32 	%f57, [%rd34];
	add.s64 	%rd35, %rd33, %rd9;
	ld.global.f32 	%f58, [%rd35];
	fma.rn.f32 	%f59, %f57, %f58, %f56;
	add.s64 	%rd36, %rd34, %rd9;
	ld.global.f32 	%f60, [%rd36];
	add.s64 	%rd37, %rd35, %rd9;
	ld.global.f32 	%f61, [%rd37];
	fma.rn.f32 	%f62, %f60, %f61, %f59;
	add.s64 	%rd38, %rd36, %rd9;
	ld.global.f32 	%f63, [%rd38];
	add.s64 	%rd39, %rd37, %rd9;
	ld.global.f32 	%f64, [%rd39];
	fma.rn.f32 	%f111, %f63, %f64, %f62;
	add.s32 	%r40, %r40, 16;
	add.s32 	%r39, %r39, %r6;
	setp.ne.s32 	%p4, %r40, 0;
	@%p4 bra 	$L__BB4_4;
$L__BB4_5:
	setp.eq.s32 	%p5, %r3, 0;
	@%p5 bra 	$L__BB4_14;
	and.b32  	%r12, %r24, 7;
	setp.lt.u32 	%p6, %r3, 8;
	@%p6 bra 	$L__BB4_8;
	mad.lo.s32 	%r36, %r42, %r26, %r33;
	mul.wide.s32 	%rd40, %r36, 4;
	add.s64 	%rd41, %rd2, %rd40;
	ld.global.f32 	%f66, [%rd41];
	add.s64 	%rd42, %rd1, %rd40;
	ld.global.f32 	%f67, [%rd42];
	fma.rn.f32 	%f68, %f66, %f67, %f111;
	mul.wide.s32 	%rd43, %r26, 4;
	add.s64 	%rd44, %rd41, %rd43;
	ld.global.f32 	%f69, [%rd44];
	add.s64 	%rd45, %rd42, %rd43;
	ld.global.f32 	%f70, [%rd45];
	fma.rn.f32 	%f71, %f69, %f70, %f68;
	add.s64 	%rd46, %rd44, %rd43;
	ld.global.f32 	%f72, [%rd46];
	add.s64 	%rd47, %rd45, %rd43;
	ld.global.f32 	%f73, [%rd47];
	fma.rn.f32 	%f74, %f72, %f73, %f71;
	add.s64 	%rd48, %rd46, %rd43;
	ld.global.f32 	%f75, [%rd48];
	add.s64 	%rd49, %rd47, %rd43;
	ld.global.f32 	%f76, [%rd49];
	fma.rn.f32 	%f77, %f75, %f76, %f74;
	add.s64 	%rd50, %rd48, %rd43;
	ld.global.f32 	%f78, [%rd50];
	add.s64 	%rd51, %rd49, %rd43;
	ld.global.f32 	%f79, [%rd51];
	fma.rn.f32 	%f80, %f78, %f79, %f77;
	add.s64 	%rd52, %rd50, %rd43;
	ld.global.f32 	%f81, [%rd52];
	add.s64 	%rd53, %rd51, %rd43;
	ld.global.f32 	%f82, [%rd53];
	fma.rn.f32 	%f83, %f81, %f82, %f80;
	add.s64 	%rd54, %rd52, %rd43;
	ld.global.f32 	%f84, [%rd54];
	add.s64 	%rd55, %rd53, %rd43;
	ld.global.f32 	%f85, [%rd55];
	fma.rn.f32 	%f86, %f84, %f85, %f83;
	add.s64 	%rd56, %rd54, %rd43;
	ld.global.f32 	%f87, [%rd56];
	add.s64 	%rd57, %rd55, %rd43;
	ld.global.f32 	%f88, [%rd57];
	fma.rn.f32 	%f111, %f87, %f88, %f86;
	add.s32 	%r42, %r42, 8;
$L__BB4_8:
	setp.eq.s32 	%p7, %r12, 0;
	@%p7 bra 	$L__BB4_14;
	and.b32  	%r15, %r24, 3;
	setp.lt.u32 	%p8, %r12, 4;
	@%p8 bra 	$L__BB4_11;
	mad.lo.s32 	%r37, %r42, %r26, %r33;
	mul.wide.s32 	%rd58, %r37, 4;
	add.s64 	%rd59, %rd2, %rd58;
	ld.global.f32 	%f90, [%rd59];
	add.s64 	%rd60, %rd1, %rd58;
	ld.global.f32 	%f91, [%rd60];
	fma.rn.f32 	%f92, %f90, %f91, %f111;
	mul.wide.s32 	%rd61, %r26, 4;
	add.s64 	%rd62, %rd59, %rd61;
	ld.global.f32 	%f93, [%rd62];
	add.s64 	%rd63, %rd60, %rd61;
	ld.global.f32 	%f94, [%rd63];
	fma.rn.f32 	%f95, %f93, %f94, %f92;
	add.s64 	%rd64, %rd62, %rd61;
	ld.global.f32 	%f96, [%rd64];
	add.s64 	%rd65, %rd63, %rd61;
	ld.global.f32 	%f97, [%rd65];
	fma.rn.f32 	%f98, %f96, %f97, %f95;
	add.s64 	%rd66, %rd64, %rd61;
	ld.global.f32 	%f99, [%rd66];
	add.s64 	%rd67, %rd65, %rd61;
	ld.global.f32 	%f100, [%rd67];
	fma.rn.f32 	%f111, %f99, %f100, %f98;
	add.s32 	%r42, %r42, 4;
$L__BB4_11:
	setp.eq.s32 	%p9, %r15, 0;
	@%p9 bra 	$L__BB4_14;
	mad.lo.s32 	%r45, %r42, %r26, %r33;
	neg.s32 	%r44, %r15;
$L__BB4_13:
	.pragma "nounroll";
	mul.wide.s32 	%rd68, %r45, 4;
	add.s64 	%rd69, %rd2, %rd68;
	ld.global.f32 	%f101, [%rd69];
	add.s64 	%rd70, %rd1, %rd68;
	ld.global.f32 	%f102, [%rd70];
	fma.rn.f32 	%f111, %f101, %f102, %f111;
	add.s32 	%r45, %r45, %r26;
	add.s32 	%r44, %r44, 1;
	setp.ne.s32 	%p10, %r44, 0;
	@%p10 bra 	$L__BB4_13;
$L__BB4_14:
	mad.lo.s32 	%r38, %r26, %r1, %r33;
	cvta.to.global.u64 	%rd71, %rd3;
	mul.wide.s32 	%rd72, %r38, 4;
	add.s64 	%rd73, %rd71, %rd72;
	st.global.f32 	[%rd73], %f111;
$L__BB4_15:
	ret;

}


// ===== COMPILED SASS (sm_100) =====

	.target	sm_100

	.elftype	@"ET_EXEC"


//--------------------- .note.nv.tkinfo           --------------------------
	.section	.note.nv.tkinfo,"",@"SHT_NOTE"
	.sectionflags	@"SHF_NOTE_NV_TKINFO"
	.tkinfo
        /*0018*/ 	.word	0x00000002
        /*0030*/ 	.string	""
        /*0030*/ 	.string	"ptxas"
        /*0030*/ 	.string	"Cuda compilation tools, release 13.0, V13.0.88"
        /*0030*/ 	.string	"Build cuda_13.0.r13.0/compiler.36424714_0"
        /*0030*/ 	.string	"-arch sm_100 -m 64 "



//--------------------- .note.nv.cuinfo           --------------------------
	.section	.note.nv.cuinfo,"",@"SHT_NOTE"
	.sectionflags	@"SHF_NOTE_NV_CUINFO"
        /*0018*/ 	.short	0x0002
        /*001a*/ 	.short	0x0064
        /*001c*/ 	.short	0x0082
	.zero		2


//--------------------- .nv.info                  --------------------------
	.section	.nv.info,"",@"SHT_CUDA_INFO"
	.align	4


	//----- nvinfo : EIATTR_REGCOUNT
	.align		4
        /*0000*/ 	.byte	0x04, 0x2f
        /*0002*/ 	.short	(.L_1 - .L_0)
	.align		4
.L_0:
        /*0004*/ 	.word	index@(_Z11matrix_initPfS_S_S_S_iifPi)
        /*0008*/ 	.word	0x00000010


	//----- nvinfo : EIATTR_FRAME_SIZE
	.align		4
.L_1:
        /*000c*/ 	.byte	0x04, 0x11
        /*000e*/ 	.short	(.L_3 - .L_2)
	.align		4
.L_2:
        /*0010*/ 	.word	index@(_Z11matrix_initPfS_S_S_S_iifPi)
        /*0014*/ 	.word	0x00000000


	//----- nvinfo : EIATTR_REGCOUNT
	.align		4
.L_3:
        /*0018*/ 	.byte	0x04, 0x2f
        /*001a*/ 	.short	(.L_5 - .L_4)
	.align		4
.L_4:
        /*001c*/ 	.word	index@(_Z11matrix_testPfiiPi)
        /*0020*/ 	.word	0x00000008


	//----- nvinfo : EIATTR_FRAME_SIZE
	.align		4
.L_5:
        /*0024*/ 	.byte	0x04, 0x11
        /*0026*/ 	.short	(.L_7 - .L_6)
	.align		4
.L_6:
        /*0028*/ 	.word	index@(_Z11matrix_testPfiiPi)
        /*002c*/ 	.word	0x00000000


	//----- nvinfo : EIATTR_REGCOUNT
	.align		4
.L_7:
        /*0030*/ 	.byte	0x04, 0x2f
        /*0032*/ 	.short	(.L_9 - .L_8)
	.align		4
.L_8:
        /*0034*/ 	.word	index@(_Z11matrix_multPfS_S_ii)
        /*0038*/ 	.word	0x00000020


	//----- nvinfo : EIATTR_FRAME_SIZE
	.align		4
.L_9:
        /*003c*/ 	.byte	0x04, 0x11
        /*003e*/ 	.short	(.L_11 - .L_10)
	.align		4
.L_10:
        /*0040*/ 	.word	index@(_Z11matrix_multPfS_S_ii)
        /*0044*/ 	.word	0x00000000


	//----- nvinfo : EIATTR_REGCOUNT
	.align		4
.L_11:
        /*0048*/ 	.byte	0x04, 0x2f
        /*004a*/ 	.short	(.L_13 - .L_12)
	.align		4
.L_12:
        /*004c*/ 	.word	index@(_Z14matrix_mult_b2PfS_S_ii)
        /*0050*/ 	.word	0x00000020


	//----- nvinfo : EIATTR_FRAME_SIZE
	.align		4
.L_13:
        /*0054*/ 	.byte	0x04, 0x11
        /*0056*/ 	.short	(.L_15 - .L_14)
	.align		4
.L_14:
        /*0058*/ 	.word	index@(_Z14matrix_mult_b2PfS_S_ii)
        /*005c*/ 	.word	0x00000000


	//----- nvinfo : EIATTR_REGCOUNT
	.align		4
.L_15:
        /*0060*/ 	.byte	0x04, 0x2f
        /*0062*/ 	.short	(.L_17 - .L_16)
	.align		4
.L_16:
        /*0064*/ 	.word	index@(_Z14matrix_mult_a2PfS_S_ii)
        /*0068*/ 	.word	0x00000020


	//----- nvinfo : EIATTR_FRAME_SIZE
	.align		4
.L_17:
        /*006c*/ 	.byte	0x04, 0x11
        /*006e*/ 	.short	(.L_19 - .L_18)
	.align		4
.L_18:
        /*0070*/ 	.word	index@(_Z14matrix_mult_a2PfS_S_ii)
        /*0074*/ 	.word	0x00000000


	//----- nvinfo : EIATTR_MIN_STACK_SIZE
	.align		4
.L_19:
        /*0078*/ 	.byte	0x04, 0x12
        /*007a*/ 	.short	(.L_21 - .L_20)
	.align		4
.L_20:
        /*007c*/ 	.word	index@(_Z14matrix_mult_a2PfS_S_ii)
        /*0080*/ 	.word	0x00000000


	//----- nvinfo : EIATTR_MIN_STACK_SIZE
	.align		4
.L_21:
        /*0084*/ 	.byte	0x04, 0x12
        /*0086*/ 	.short	(.L_23 - .L_22)
	.align		4
.L_22:
        /*0088*/ 	.word	index@(_Z14matrix_mult_b2PfS_S_ii)
        /*008c*/ 	.word	0x00000000


	//----- nvinfo : EIATTR_MIN_STACK_SIZE
	.align		4
.L_23:
        /*0090*/ 	.byte	0x04, 0x12
        /*0092*/ 	.short	(.L_25 - .L_24)
	.align		4
.L_24:
        /*0094*/ 	.word	index@(_Z11matrix_multPfS_S_ii)
        /*0098*/ 	.word	0x00000000


	//----- nvinfo : EIATTR_MIN_STACK_SIZE
	.align		4
.L_25:
        /*009c*/ 	.byte	0x04, 0x12
        /*009e*/ 	.short	(.L_27 - .L_26)
	.align		4
.L_26:
        /*00a0*/ 	.word	index@(_Z11matrix_testPfiiPi)
        /*00a4*/ 	.word	0x00000000


	//----- nvinfo : EIATTR_MIN_STACK_SIZE
	.align		4
.L_27:
        /*00a8*/ 	.byte	0x04, 0x12
        /*00aa*/ 	.short	(.L_29 - .L_28)
	.align		4
.L_28:
        /*00ac*/ 	.word	index@(_Z11matrix_initPfS_S_S_S_iifPi)
        /*00b0*/ 	.word	0x00000000
.L_29:


//--------------------- .nv.compat                --------------------------
	.section	.nv.compat,"",@"SHT_CUDA_COMPAT_INFO"
	.align	4
        /*0000*/ 	.byte	0x02, 0x09, 0x00, 0x00, 0x02, 0x02, 0x01, 0x00, 0x02, 0x05, 0x05, 0x00, 0x03, 0x07, 0x01, 0x01
        /*0010*/ 	.byte	0x02, 0x03, 0x00, 0x00, 0x02, 0x06, 0x01, 0x00, 0x04, 0x0b, 0x08, 0x00, 0x09, 0x00, 0x00, 0x00
        /*0020*/ 	.byte	0x00, 0x00, 0x00, 0x00


//--------------------- .nv.info._Z14matrix_mult_a2PfS_S_ii --------------------------
	.section	.nv.info._Z14matrix_mult_a2PfS_S_ii,"",@"SHT_CUDA_INFO"
	.sectionflags	@""
	.align	4


	//----- nvinfo : EIATTR_CUDA_API_VERSION
	.align		4
        /*0000*/ 	.byte	0x04, 0x37
        /*0002*/ 	.short	(.L_31 - .L_30)
.L_30:
        /*0004*/ 	.word	0x00000082


	//----- nvinfo : EIATTR_KPARAM_INFO
	.align		4
.L_31:
        /*0008*/ 	.byte	0x04, 0x17
        /*000a*/ 	.short	(.L_33 - .L_32)
.L_32:
        /*000c*/ 	.word	0x00000000
        /*0010*/ 	.short	0x0004
        /*0012*/ 	.short	0x001c
        /*0014*/ 	.byte	0x00, 0xf0, 0x11, 0x00


	//----- nvinfo : EIATTR_KPARAM_INFO
	.align		4
.L_33:
        /*0018*/ 	.byte	0x04, 0x17
        /*001a*/ 	.short	(.L_35 - .L_34)
.L_34:
        /*001c*/ 	.word	0x00000000
        /*0020*/ 	.short	0x0003
        /*0022*/ 	.short	0x0018
        /*0024*/ 	.byte	0x00, 0xf0, 0x11, 0x00


	//----- nvinfo : EIATTR_KPARAM_INFO
	.align		4
.L_35:
        /*0028*/ 	.byte	0x04, 0x17
        /*002a*/ 	.short	(.L_37 - .L_36)
.L_36:
        /*002c*/ 	.word	0x00000000
        /*0030*/ 	.short	0x0002
        /*0032*/ 	.short	0x0010
        /*0034*/ 	.byte	0x00, 0xf5, 0x21, 0x00


	//----- nvinfo : EIATTR_KPARAM_INFO
	.align		4
.L_37:
        /*0038*/ 	.byte	0x04, 0x17
        /*003a*/ 	.short	(.L_39 - .L_38)
.L_38:
        /*003c*/ 	.word	0x00000000
        /*0040*/ 	.short	0x0001
        /*0042*/ 	.short	0x0008
        /*0044*/ 	.byte	0x00, 0xf5, 0x21, 0x00


	//----- nvinfo : EIATTR_KPARAM_INFO
	.align		4
.L_39:
        /*0048*/ 	.byte	0x04, 0x17
        /*004a*/ 	.short	(.L_41 - .L_40)
.L_40:
        /*004c*/ 	.word	0x00000000
        /*0050*/ 	.short	0x0000
        /*0052*/ 	.short	0x0000
        /*0054*/ 	.byte	0x00, 0xf5, 0x21, 0x00


	//----- nvinfo : EIATTR_SPARSE_MMA_MASK
	.align		4
.L_41:
        /*0058*/ 	.byte	0x03, 0x50
        /*005a*/ 	.short	0x0000


	//----- nvinfo : EIATTR_MAXREG_COUNT
	.align		4
        /*005c*/ 	.byte	0x03, 0x1b
        /*005e*/ 	.short	0x00ff


	//----- nvinfo : EIATTR_MERCURY_ISA_VERSION
	.align		4
        /*0060*/ 	.byte	0x03, 0x5f
        /*0062*/ 	.short	0x0101


	//----- nvinfo : EIATTR_VRC_CTA_INIT_COUNT
	.align		4
        /*0064*/ 	.byte	0x02, 0x4a
	.zero		1
	.zero		1


	//----- nvinfo : EIATTR_EXIT_INSTR_OFFSETS
	.align		4
        /*0068*/ 	.byte	0x04, 0x1c
        /*006a*/ 	.short	(.L_43 - .L_42)


	//   ....[0]....
.L_42:
        /*006c*/ 	.word	0x000000c0


	//   ....[1]....
        /*0070*/ 	.word	0x00000d20


	//----- nvinfo : EIATTR_CBANK_PARAM_SIZE
	.align		4
.L_43:
        /*0074*/ 	.byte	0x03, 0x19
        /*0076*/ 	.short	0x0020


	//----- nvinfo : EIATTR_PARAM_CBANK
	.align		4
        /*0078*/ 	.byte	0x04, 0x0a
        /*007a*/ 	.short	(.L_45 - .L_44)
	.align		4
.L_44:
        /*007c*/ 	.word	index@(.nv.constant0._Z14matrix_mult_a2PfS_S_ii)
        /*0080*/ 	.short	0x0380
        /*0082*/ 	.short	0x0020


	//----- nvinfo : EIATTR_SW_WAR
	.align		4
.L_45:
        /*0084*/ 	.byte	0x04, 0x36
        /*0086*/ 	.short	(.L_47 - .L_46)
.L_46:
        /*0088*/ 	.word	0x00000008
.L_47:


//--------------------- .nv.info._Z14matrix_mult_b2PfS_S_ii --------------------------
	.section	.nv.info._Z14matrix_mult_b2PfS_S_ii,"",@"SHT_CUDA_INFO"
	.sectionflags	@""
	.align	4


	//----- nvinfo : EIATTR_CUDA_API_VERSION
	.align		4
        /*0000*/ 	.byte	0x04, 0x37
        /*0002*/ 	.short	(.L_49 - .L_48)
.L_48:
        /*0004*/ 	.word	0x00000082


	//----- nvinfo : EIATTR_KPARAM_INFO
	.align		4
.L_49:
        /*0008*/ 	.byte	0x04, 0x17
        /*000a*/ 	.short	(.L_51 - .L_50)
.L_50:
        /*000c*/ 	.word	0x00000000
        /*0010*/ 	.short	0x0004
        /*0012*/ 	.short	0x001c
        /*0014*/ 	.byte	0x00, 0xf0, 0x11, 0x00


	//----- nvinfo : EIATTR_KPARAM_INFO
	.align		4
.L_51:
        /*0018*/ 	.byte	0x04, 0x17
        /*001a*/ 	.short	(.L_53 - .L_52)
.L_52:
        /*001c*/ 	.word	0x00000000
        /*0020*/ 	.short	0x0003
        /*0022*/ 	.short	0x0018
        /*0024*/ 	.byte	0x00, 0xf0, 0x11, 0x00


	//----- nvinfo : EIATTR_KPARAM_INFO
	.align		4
.L_53:
        /*0028*/ 	.byte	0x04, 0x17
        /*002a*/ 	.short	(.L_55 - .L_54)
.L_54:
        /*002c*/ 	.word	0x00000000
        /*0030*/ 	.short	0x0002
        /*0032*/ 	.short	0x0010
        /*0034*/ 	.byte	0x00, 0xf5, 0x21, 0x00


	//----- nvinfo : EIATTR_KPARAM_INFO
	.align		4
.L_55:
        /*0038*/ 	.byte	0x04, 0x17
        /*003a*/ 	.short	(.L_57 - .L_56)
.L_56:
        /*003c*/ 	.word	0x00000000
        /*0040*/ 	.short	0x0001
        /*0042*/ 	.short	0x0008
        /*0044*/ 	.byte	0x00, 0xf5, 0x21, 0x00


	//----- nvinfo : EIATTR_KPARAM_INFO
	.align		4
.L_57:
        /*0048*/ 	.byte	0x04, 0x17
        /*004a*/ 	.short	(.L_59 - .L_58)
.L_58:
        /*004c*/ 	.word	0x00000000
        /*0050*/ 	.short	0x0000
        /*0052*/ 	.short	0x0000
        /*0054*/ 	.byte	0x00, 0xf5, 0x21, 0x00


	//----- nvinfo : EIATTR_SPARSE_MMA_MASK
	.align		4
.L_59:
        /*0058*/ 	.byte	0x03, 0x50
        /*005a*/ 	.short	0x0000


	//----- nvinfo : EIATTR_MAXREG_COUNT
	.align		4
        /*005c*/ 	.byte	0x03, 0x1b
        /*005e*/ 	.short	0x00ff


	//----- nvinfo : EIATTR_MERCURY_ISA_VERSION
	.align		4
        /*0060*/ 	.byte	0x03, 0x5f
        /*0062*/ 	.short	0x0101


	//----- nvinfo : EIATTR_VRC_CTA_INIT_COUNT
	.align		4
        /*0064*/ 	.byte	0x02, 0x4a
	.zero		1
	.zero		1


	//----- nvinfo : EIATTR_EXIT_INSTR_OFFSETS
	.align		4
        /*0068*/ 	.byte	0x04, 0x1c
        /*006a*/ 	.short	(.L_61 - .L_60)


	//   ....[0]....
.L_60:
        /*006c*/ 	.word	0x000000c0


	//   ....[1]....
        /*0070*/ 	.word	0x00000a80


	//----- nvinfo : EIATTR_CBANK_PARAM_SIZE
	.align		4
.L_61:
        /*0074*/ 	.byte	0x03, 0x19
        /*0076*/ 	.short	0x0020


	//----- nvinfo : EIATTR_PARAM_CBANK
	.align		4
        /*0078*/ 	.byte	0x04, 0x0a
        /*007a*/ 	.short	(.L_63 - .L_62)
	.align		4
.L_62:
        /*007c*/ 	.word	index@(.nv.constant0._Z14matrix_mult_b2PfS_S_ii)
        /*0080*/ 	.short	0x0380
        /*0082*/ 	.short	0x0020


	//----- nvinfo : EIATTR_SW_WAR
	.align		4
.L_63:
        /*0084*/ 	.byte	0x04, 0x36
        /*0086*/ 	.short	(.L_65 - .L_64)
.L_64:
        /*0088*/ 	.word	0x00000008
.L_65:


//--------------------- .nv.info._Z11matrix_multPfS_S_ii --------------------------
	.section	.nv.info._Z11matrix_multPfS_S_ii,"",@"SHT_CUDA_INFO"
	.sectionflags	@""
	.align	4


	//----- nvinfo : EIATTR_CUDA_API_VERSION
	.align		4
        /*0000*/ 	.byte	0x04, 0x37
        /*0002*/ 	.short	(.L_67 - .L_66)
.L_66:
        /*0004*/ 	.word	0x00000082


	//----- nvinfo : EIATTR_KPARAM_INFO
	.align		4
.L_67:
        /*0008*/ 	.byte	0x04, 0x17
        /*000a*/ 	.short	(.L_69 - .L_68)
.L_68:
        /*000c*/ 	.word	0x00000000
        /*0010*/ 	.short	0x0004
        /*0012*/ 	.short	0x001c
        /*0014*/ 	.byte	0x00, 0xf0, 0x11, 0x00


	//----- nvinfo : EIATTR_KPARAM_INFO
	.align		4
.L_69:
        /*0018*/ 	.byte	0x04, 0x17
        /*001a*/ 	.short	(.L_71 - .L_70)
.L_70:
        /*001c*/ 	.word	0x00000000
        /*0020*/ 	.short	0x0003
        /*0022*/ 	.short	0x0018
        /*0024*/ 	.byte	0x00, 0xf0, 0x11, 0x00


	//----- nvinfo : EIATTR_KPARAM_INFO
	.align		4
.L_71:
        /*0028*/ 	.byte	0x04, 0x17
        /*002a*/ 	.short	(.L_73 - .L_72)
.L_72:
        /*002c*/ 	.word	0x00000000
        /*0030*/ 	.short	0x0002
        /*0032*/ 	.short	0x0010
        /*0034*/ 	.byte	0x00, 0xf5, 0x21, 0x00


	//----- nvinfo : EIATTR_KPARAM_INFO
	.align		4
.L_73:
        /*0038*/ 	.byte	0x04, 0x17
        /*003a*/ 	.short	(.L_75 - .L_74)
.L_74:
        /*003c*/ 	.word	0x00000000
        /*0040*/ 	.short	0x0001
        /*0042*/ 	.short	0x0008
        /*0044*/ 	.byte	0x00, 0xf5, 0x21, 0x00


	//----- nvinfo : EIATTR_KPARAM_INFO
	.align		4
.L_75:
        /*0048*/ 	.byte	0x04, 0x17
        /*004a*/ 	.short	(.L_77 - .L_76)
.L_76:
        /*004c*/ 	.word	0x00000000
        /*0050*/ 	.short	0x0000
        /*0052*/ 	.short	0x0000
        /*0054*/ 	.byte	0x00, 0xf5, 0x21, 0x00


	//----- nvinfo : EIATTR_SPARSE_MMA_MASK
	.align		4
.L_77:
        /*0058*/ 	.byte	0x03, 0x50
        /*005a*/ 	.short	0x0000


	//----- nvinfo : EIATTR_MAXREG_COUNT
	.align		4
        /*005c*/ 	.byte	0x03, 0x1b
        /*005e*/ 	.short	0x00ff


	//----- nvinfo : EIATTR_MERCURY_ISA_VERSION
	.align		4
        /*0060*/ 	.byte	0x03, 0x5f
        /*0062*/ 	.short	0x0101


	//----- nvinfo : EIATTR_VRC_CTA_INIT_COUNT
	.align		4
        /*0064*/ 	.byte	0x02, 0x4a
	.zero		1
	.zero		1


	//----- nvinfo : EIATTR_EXIT_INSTR_OFFSETS
	.align		4
        /*0068*/ 	.byte	0x04, 0x1c
        /*006a*/ 	.short	(.L_79 - .L_78)


	//   ....[0]....
.L_78:
        /*006c*/ 	.word	0x000000c0


	//   ....[1]....
        /*0070*/ 	.word	0x00000840


	//----- nvinfo : EIATTR_CBANK_PARAM_SIZE
	.align		4
.L_79:
        /*0074*/ 	.byte	0x03, 0x19
        /*0076*/ 	.short	0x0020


	//----- nvinfo : EIATTR_PARAM_CBANK
	.align		4
        /*0078*/ 	.byte	0x04, 0x0a
        /*007a*/ 	.short	(.L_81 - .L_80)
	.align		4
.L_80:
        /*007c*/ 	.word	index@(.nv.constant0._Z11matrix_multPfS_S_ii)
        /*0080*/ 	.short	0x0380
        /*0082*/ 	.short	0x0020


	//----- nvinfo : EIATTR_SW_WAR
	.align		4
.L_81:
        /*0084*/ 	.byte	0x04, 0x36
        /*0086*/ 	.short	(.L_83 - .L_82)
.L_82:
        /*0088*/ 	.word	0x00000008
.L_83:


//--------------------- .nv.info._Z11matrix_testPfiiPi --------------------------
	.section	.nv.info._Z11matrix_testPfiiPi,"",@"SHT_CUDA_INFO"
	.sectionflags	@""
	.align	4


	//----- nvinfo : EIATTR_CUDA_API_VERSION
	.align		4
        /*0000*/ 	.byte	0x04, 0x37
        /*0002*/ 	.short	(.L_85 - .L_84)
.L_84:
        /*0004*/ 	.word	0x00000082


	//----- nvinfo : EIATTR_KPARAM_INFO
	.align		4
.L_85:
        /*0008*/ 	.byte	0x04, 0x17
        /*000a*/ 	.short	(.L_87 - .L_86)
.L_86:
        /*000c*/ 	.word	0x00000000
        /*0010*/ 	.short	0x0003
        /*0012*/ 	.short	0x0010
        /*0014*/ 	.byte	0x00, 0xf5, 0x21, 0x00


	//----- nvinfo : EIATTR_KPARAM_INFO
	.align		4
.L_87:
        /*0018*/ 	.byte	0x04, 0x17
        /*001a*/ 	.short	(.L_89 - .L_88)
.L_88:
        /*001c*/ 	.word	0x00000000
        /*0020*/ 	.short	0x0002
        /*0022*/ 	.short	0x000c
        /*0024*/ 	.byte	0x00, 0xf0, 0x11, 0x00


	//----- nvinfo : EIATTR_KPARAM_INFO
	.align		4
.L_89:
        /*0028*/ 	.byte	0x04, 0x17
        /*002a*/ 	.short	(.L_91 - .L_90)
.L_90:
        /*002c*/ 	.word	0x00000000
        /*0030*/ 	.short	0x0001
        /*0032*/ 	.short	0x0008
        /*0034*/ 	.byte	0x00, 0xf0, 0x11, 0x00


	//----- nvinfo : EIATTR_KPARAM_INFO
	.align		4
.L_91:
        /*0038*/ 	.byte	0x04, 0x17
        /*003a*/ 	.short	(.L_93 - .L_92)
.L_92:
        /*003c*/ 	.word	0x00000000
        /*0040*/ 	.short	0x0000
        /*0042*/ 	.short	0x0000
        /*0044*/ 	.byte	0x00, 0xf5, 0x21, 0x00


	//----- nvinfo : EIATTR_SPARSE_MMA_MASK
	.align		4
.L_93:
        /*0048*/ 	.byte	0x03, 0x50
        /*004a*/ 	.short	0x0000


	//----- nvinfo : EIATTR_MAXREG_COUNT
	.align		4
        /*004c*/ 	.byte	0x03, 0x1b
        /*004e*/ 	.short	0x00ff


	//----- nvinfo : EIATTR_MERCURY_ISA_VERSION
	.align		4
        /*0050*/ 	.byte	0x03, 0x5f
        /*0052*/ 	.short	0x0101


	//----- nvinfo : EIATTR_INT_WARP_WIDE_INSTR_OFFSETS
	.align		4
        /*0054*/ 	.byte	0x04, 0x31
        /*0056*/ 	.short	(.L_95 - .L_94)


	//   ....[0]....
.L_94:
        /*0058*/ 	.word	0x000001c0


	//----- nvinfo : EIATTR_VRC_CTA_INIT_COUNT
	.align		4
.L_95:
        /*005c*/ 	.byte	0x02, 0x4a
	.zero		1
	.zero		1


	//----- nvinfo : EIATTR_EXIT_INSTR_OFFSETS
	.align		4
        /*0060*/ 	.byte	0x04, 0x1c
        /*0062*/ 	.short	(.L_97 - .L_96)


	//   ....[0]....
.L_96:
        /*0064*/ 	.word	0x000000c0


	//   ....[1]....
        /*0068*/ 	.word	0x00000190


	//   ....[2]....
        /*006c*/ 	.word	0x00000210


	//----- nvinfo : EIATTR_CBANK_PARAM_SIZE
	.align		4
.L_97:
        /*0070*/ 	.byte	0x03, 0x19
        /*0072*/ 	.short	0x0018


	//----- nvinfo : EIATTR_PARAM_CBANK
	.align		4
        /*0074*/ 	.byte	0x04, 0x0a
        /*0076*/ 	.short	(.L_99 - .L_98)
	.align		4
.L_98:
        /*0078*/ 	.word	index@(.nv.constant0._Z11matrix_testPfiiPi)
        /*007c*/ 	.short	0x0380
        /*007e*/ 	.short	0x0018


	//----- nvinfo : EIATTR_SW_WAR
	.align		4
.L_99:
        /*0080*/ 	.byte	0x04, 0x36
        /*0082*/ 	.short	(.L_101 - .L_100)
.L_100:
        /*0084*/ 	.word	0x00000008
.L_101:


//--------------------- .nv.info._Z11matrix_initPfS_S_S_S_iifPi --------------------------
	.section	.nv.info._Z11matrix_initPfS_S_S_S_iifPi,"",@"SHT_CUDA_INFO"
	.sectionflags	@""
	.align	4


	//----- nvinfo : EIATTR_CUDA_API_VERSION
	.align		4
        /*0000*/ 	.byte	0x04, 0x37
        /*0002*/ 	.short	(.L_103 - .L_102)
.L_102:
        /*0004*/ 	.word	0x00000082


	//----- nvinfo : EIATTR_KPARAM_INFO
	.align		4
.L_103:
        /*0008*/ 	.byte	0x04, 0x17
        /*000a*/ 	.short	(.L_105 - .L_104)
.L_104:
        /*000c*/ 	.word	0x00000000
        /*0010*/ 	.short	0x0008
        /*0012*/ 	.short	0x0038
        /*0014*/ 	.byte	0x00, 0xf5, 0x21, 0x00


	//----- nvinfo : EIATTR_KPARAM_INFO
	.align		4
.L_105:
        /*0018*/ 	.byte	0x04, 0x17
        /*001a*/ 	.short	(.L_107 - .L_106)
.L_106:
        /*001c*/ 	.word	0x00000000
        /*0020*/ 	.short	0x0007
        /*0022*/ 	.short	0x0030
        /*0024*/ 	.byte	0x00, 0xf0, 0x11, 0x00


	//----- nvinfo : EIATTR_KPARAM_INFO
	.align		4
.L_107:
        /*0028*/ 	.byte	0x04, 0x17
        /*002a*/ 	.short	(.L_109 - .L_108)
.L_108:
        /*002c*/ 	.word	0x00000000
        /*0030*/ 	.short	0x0006
        /*0032*/ 	.short	0x002c
        /*0034*/ 	.byte	0x00, 0xf0, 0x11, 0x00


	//----- nvinfo : EIATTR_KPARAM_INFO
	.align		4
.L_109:
        /*0038*/ 	.byte	0x04, 0x17
        /*003a*/ 	.short	(.L_111 - .L_110)
.L_110:
        /*003c*/ 	.word	0x00000000
        /*0040*/ 	.short	0x0005
        /*0042*/ 	.short	0x0028
        /*0044*/ 	.byte	0x00, 0xf0, 0x11, 0x00


	//----- nvinfo : EIATTR_KPARAM_INFO
	.align		4
.L_111:
        /*0048*/ 	.byte	0x04, 0x17
        /*004a*/ 	.short	(.L_113 - .L_112)
.L_112:
        /*004c*/ 	.word	0x00000000
        /*0050*/ 	.short	0x0004
        /*0052*/ 	.short	0x0020
        /*0054*/ 	.byte	0x00, 0xf5, 0x21, 0x00


	//----- nvinfo : EIATTR_KPARAM_INFO
	.align		4
.L_113:
        /*0058*/ 	.byte	0x04, 0x17
        /*005a*/ 	.short	(.L_115 - .L_114)
.L_114:
        /*005c*/ 	.word	0x00000000
        /*0060*/ 	.short	0x0003
        /*0062*/ 	.short	0x0018
        /*0064*/ 	.byte	0x00, 0xf5, 0x21, 0x00


	//----- nvinfo : EIATTR_KPARAM_INFO
	.align		4
.L_115:
        /*0068*/ 	.byte	0x04, 0x17
        /*006a*/ 	.short	(.L_117 - .L_116)
.L_116:
        /*006c*/ 	.word	0x00000000
        /*0070*/ 	.short	0x0002
        /*0072*/ 	.short	0x0010
        /*0074*/ 	.byte	0x00, 0xf5, 0x21, 0x00


	//----- nvinfo : EIATTR_KPARAM_INFO
	.align		4
.L_117:
        /*0078*/ 	.byte	0x04, 0x17
        /*007a*/ 	.short	(.L_119 - .L_118)
.L_118:
        /*007c*/ 	.word	0x00000000
        /*0080*/ 	.short	0x0001
        /*0082*/ 	.short	0x0008
        /*0084*/ 	.byte	0x00, 0xf5, 0x21, 0x00


	//----- nvinfo : EIATTR_KPARAM_INFO
	.align		4
.L_119:
        /*0088*/ 	.byte	0x04, 0x17
        /*008a*/ 	.short	(.L_121 - .L_120)
.L_120:
        /*008c*/ 	.word	0x00000000
        /*0090*/ 	.short	0x0000
        /*0092*/ 	.short	0x0000
        /*0094*/ 	.byte	0x00, 0xf5, 0x21, 0x00


	//----- nvinfo : EIATTR_SPARSE_MMA_MASK
	.align		4
.L_121:
        /*0098*/ 	.byte	0x03, 0x50
        /*009a*/ 	.short	0x0000


	//----- nvinfo : EIATTR_MAXREG_COUNT
	.align		4
        /*009c*/ 	.byte	0x03, 0x1b
        /*009e*/ 	.short	0x00ff


	//----- nvinfo : EIATTR_MERCURY_ISA_VERSION
	.align		4
        /*00a0*/ 	.byte	0x03, 0x5f
        /*00a2*/ 	.short	0x0101


	//----- nvinfo : EIATTR_VRC_CTA_INIT_COUNT
	.align		4
        /*00a4*/ 	.byte	0x02, 0x4a
	.zero		1
	.zero		1


	//----- nvinfo : EIATTR_EXIT_INSTR_OFFSETS
	.align		4
        /*00a8*/ 	.byte	0x04, 0x1c
        /*00aa*/ 	.short	(.L_123 - .L_122)


	//   ....[0]....
.L_122:
        /*00ac*/ 	.word	0x00000260


	//   ....[1]....
        /*00b0*/ 	.word	0x00000290


	//----- nvinfo : EIATTR_CRS_STACK_SIZE
	.align		4
.L_123:
        /*00b4*/ 	.byte	0x04, 0x1e
        /*00b6*/ 	.short	(.L_125 - .L_124)
.L_124:
        /*00b8*/ 	.word	0x00000000


	//----- nvinfo : EIATTR_CBANK_PARAM_SIZE
	.align		4
.L_125:
        /*00bc*/ 	.byte	0x03, 0x19
        /*00be*/ 	.short	0x0040


	//----- nvinfo : EIATTR_PARAM_CBANK
	.align		4
        /*00c0*/ 	.byte	0x04, 0x0a
        /*00c2*/ 	.short	(.L_127 - .L_126)
	.align		4
.L_126:
        /*00c4*/ 	.word	index@(.nv.constant0._Z11matrix_initPfS_S_S_S_iifPi)
        /*00c8*/ 	.short	0x0380
        /*00ca*/ 	.short	0x0040


	//----- nvinfo : EIATTR_SW_WAR
	.align		4
.L_127:
        /*00cc*/ 	.byte	0x04, 0x36
        /*00ce*/ 	.short	(.L_129 - .L_128)
.L_128:
        /*00d0*/ 	.word	0x00000008
.L_129:


//--------------------- .nv.callgraph             --------------------------
	.section	.nv.callgraph,"",@"SHT_CUDA_CALLGRAPH"
	.align	4
	.sectionentsize	8
	.align		4
        /*0000*/ 	.word	0x00000000
	.align		4
        /*0004*/ 	.word	0xffffffff
	.align		4
        /*0008*/ 	.word	0x00000000
	.align		4
        /*000c*/ 	.word	0xfffffffe
	.align		4
        /*0010*/ 	.word	0x00000000
	.align		4
        /*0014*/ 	.word	0xfffffffd
	.align		4
        /*0018*/ 	.word	0x00000000
	.align		4
        /*001c*/ 	.word	0xfffffffc


//--------------------- .text._Z14matrix_mult_a2PfS_S_ii --------------------------
	.section	.text._Z14matrix_mult_a2PfS_S_ii,"ax",@progbits
	.align	128
        .global         _Z14matrix_mult_a2PfS_S_ii
        .type           _Z14matrix_mult_a2PfS_S_ii,@function
        .size           _Z14matrix_mult_a2PfS_S_ii,(.L_x_23 - _Z14matrix_mult_a2PfS_S_ii)
        .other          _Z14matrix_mult_a2PfS_S_ii,@"STO_CUDA_ENTRY STV_DEFAULT"
_Z14matrix_mult_a2PfS_S_ii:
.text._Z14matrix_mult_a2PfS_S_ii:
[----:B------:R-:W-:Y:S01]  /*0000*/  LDC R1, c[0x0][0x37c] ;  /* 0x0000df00ff017b82 */ /* 0x000fe20000000800 */
[----:B------:R-:W0:Y:S07]  /*0010*/  S2R R2, SR_TID.X ;  /* 0x0000000000027919 */ /* 0x000e2e0000002100 */
[----:B------:R-:W0:Y:S01]  /*0020*/  S2UR UR4, SR_CTAID.X ;  /* 0x00000000000479c3 */ /* 0x000e220000002500 */
[----:B------:R-:W1:Y:S07]  /*0030*/  S2R R4, SR_TID.Y ;  /* 0x0000000000047919 */ /* 0x000e6e0000002200 */
[----:B------:R-:W0:Y:S08]  /*0040*/  LDC R3, c[0x0][0x360] ;  /* 0x0000d800ff037b82 */ /* 0x000e300000000800 */
[----:B------:R-:W1:Y:S08]  /*0050*/  S2UR UR5, SR_CTAID.Y ;  /* 0x00000000000579c3 */ /* 0x000e700000002600 */
[----:B------:R-:W1:Y:S08]  /*0060*/  LDC R5, c[0x0][0x364] ;  /* 0x0000d900ff057b82 */ /* 0x000e700000000800 */
[----:B------:R-:W2:Y:S01]  /*0070*/  LDC R0, c[0x0][0x39c] ;  /* 0x0000e700ff007b82 */ /* 0x000ea20000000800 */
[----:B0-----:R-:W-:-:S02]  /*0080*/  IMAD R2, R3, UR4, R2 ;  /* 0x0000000403027c24 */ /* 0x001fc4000f8e0202 */
[----:B-1----:R-:W-:-:S05]  /*0090*/  IMAD R3, R5, UR5, R4 ;  /* 0x0000000505037c24 */ /* 0x002fca000f8e0204 */
[----:B------:R-:W-:-:S04]  /*00a0*/  VIMNMX R5, PT, PT, R2, R3, !PT ;  /* 0x0000000302057248 */ /* 0x000fc80007fe0100 */
[----:B--2---:R-:W-:-:S13]  /*00b0*/  ISETP.GE.AND P0, PT, R5, R0, PT ;  /* 0x000000000500720c */ /* 0x004fda0003f06270 */
[----:B------:R-:W-:Y:S05]  /*00c0*/  @P0 EXIT ;  /* 0x000000000000094d */ /* 0x000fea0003800000 */
[----:B------:R-:W0:Y:S01]  /*00d0*/  LDCU UR5, c[0x0][0x398] ;  /* 0x00007300ff0577ac */ /* 0x000e220008000800 */
[----:B------:R-:W-:Y:S01]  /*00e0*/  HFMA2 R21, -RZ, RZ, 0, 0 ;  /* 0x00000000ff157431 */ /* 0x000fe200000001ff */
[----:B------:R-:W1:Y:S01]  /*00f0*/  LDCU.64 UR8, c[0x0][0x358] ;  /* 0x00006b00ff0877ac */ /* 0x000e620008000a00 */
[----:B0-----:R-:W-:-:S09]  /*0100*/  UISETP.GE.AND UP0, UPT, UR5, 0x1, UPT ;  /* 0x000000010500788c */ /* 0x001fd2000bf06270 */
[----:B-1----:R-:W-:Y:S05]  /*0110*/  BRA.U !UP0, `(.L_x_0) ;  /* 0x0000000908f07547 */ /* 0x002fea000b800000 */
[----:B------:R-:W-:Y:S01]  /*0120*/  UISETP.GE.U32.AND UP1, UPT, UR5, 0x10, UPT ;  /* 0x000000100500788c */ /* 0x000fe2000bf26070 */
[----:B------:R-:W-:Y:S01]  /*0130*/  MOV R21, RZ ;  /* 0x000000ff00157202 */ /* 0x000fe20000000f00 */
[----:B------:R-:W-:Y:S01]  /*0140*/  ULOP3.LUT UR6, UR5, 0xf, URZ, 0xc0, !UPT ;  /* 0x0000000f05067892 */ /* 0x000fe2000f8ec0ff */
[----:B------:R-:W-:-:S03]  /*0150*/  UMOV UR4, URZ ;  /* 0x000000ff00047c82 */ /* 0x000fc60008000000 */
[----:B------:R-:W-:-:S03]  /*0160*/  UISETP.NE.AND UP0, UPT, UR6, URZ, UPT ;  /* 0x000000ff0600728c */ /* 0x000fc6000bf05270 */
[----:B------:R-:W-:Y:S08]  /*0170*/  BRA.U !UP1, `(.L_x_1) ;  /* 0x0000000509687547 */ /* 0x000ff0000b800000 */
[----:B------:R-:W-:Y:S01]  /*0180*/  ULOP3.LUT UR4, UR5, 0x7ffffff0, URZ, 0xc0, !UPT ;  /* 0x7ffffff005047892 */ /* 0x000fe2000f8ec0ff */
[----:B------:R-:W-:Y:S02]  /*0190*/  MOV R21, RZ ;  /* 0x000000ff00157202 */ /* 0x000fe40000000f00 */
[----:B------:R-:W-:Y:S01]  /*01a0*/  MOV R4, R3 ;  /* 0x0000000300047202 */ /* 0x000fe20000000f00 */
[----:B------:R-:W-:-:S12]  /*01b0*/  UIADD3 UR7, UPT, UPT, -UR4, URZ, URZ ;  /* 0x000000ff04077290 */ /* 0x000fd8000fffe1ff */
.L_x_2:
[----:B------:R-:W0:Y:S08]  /*01c0*/  LDC.64 R6, c[0x0][0x380] ;  /* 0x0000e000ff067b82 */ /* 0x000e300000000a00 */
[----:B------:R-:W1:Y:S01]  /*01d0*/  LDC.64 R10, c[0x0][0x388] ;  /* 0x0000e200ff0a7b82 */ /* 0x000e620000000a00 */
[----:B0-----:R-:W-:-:S05]  /*01e0*/  IMAD.WIDE R6, R4, 0x4, R6 ;  /* 0x0000000404067825 */ /* 0x001fca00078e0206 */
[----:B------:R-:W2:Y:S01]  /*01f0*/  LDG.E R23, desc[UR8][R6.64] ;  /* 0x0000000806177981 */ /* 0x000ea2000c1e1900 */
[----:B-1----:R-:W-:-:S04]  /*0200*/  IMAD.WIDE R10, R4, 0x4, R10 ;  /* 0x00000004040a7825 */ /* 0x002fc800078e020a */
[C---:B------:R-:W-:Y:S01]  /*0210*/  IMAD.WIDE R24, R0.reuse, 0x4, R6 ;  /* 0x0000000400187825 */ /* 0x040fe200078e0206 */
[----:B------:R-:W2:Y:S03]  /*0220*/  LDG.E R22, desc[UR8][R10.64] ;  /* 0x000000080a167981 */ /* 0x000ea6000c1e1900 */
[C---:B------:R-:W-:Y:S01]  /*0230*/  IMAD.WIDE R28, R0.reuse, 0x4, R10 ;  /* 0x00000004001c7825 */ /* 0x040fe200078e020a */
[----:B------:R-:W3:Y:S03]  /*0240*/  LDG.E R19, desc[UR8][R24.64] ;  /* 0x0000000818137981 */ /* 0x000ee6000c1e1900 */
[C---:B------:R-:W-:Y:S01]  /*0250*/  IMAD.WIDE R16, R0.reuse, 0x4, R24 ;  /* 0x0000000400107825 */ /* 0x040fe200078e0218 */
[----:B------:R-:W3:Y:S03]  /*0260*/  LDG.E R13, desc[UR8][R28.64] ;  /* 0x000000081c0d7981 */ /* 0x000ee6000c1e1900 */
[C---:B------:R-:W-:Y:S01]  /*0270*/  IMAD.WIDE R14, R0.reuse, 0x4, R28 ;  /* 0x00000004000e7825 */ /* 0x040fe200078e021c */
[----:B------:R0:W4:Y:S04]  /*0280*/  LDG.E R9, desc[UR8][R16.64] ;  /* 0x0000000810097981 */ /* 0x000128000c1e1900 */
[----:B------:R1:W4:Y:S01]  /*0290*/  LDG.E R8, desc[UR8][R14.64] ;  /* 0x000000080e087981 */ /* 0x000322000c1e1900 */
[----:B0-----:R-:W-:-:S04]  /*02a0*/  IMAD.WIDE R16, R0, 0x4, R16 ;  /* 0x0000000400107825 */ /* 0x001fc800078e0210 */
[C---:B-1----:R-:W-:Y:S01]  /*02b0*/  IMAD.WIDE R14, R0.reuse, 0x4, R14 ;  /* 0x00000004000e7825 */ /* 0x042fe200078e020e */
[----:B------:R-:W5:Y:S03]  /*02c0*/  LDG.E R20, desc[UR8][R16.64] ;  /* 0x0000000810147981 */ /* 0x000f66000c1e1900 */
[C---:B------:R-:W-:Y:S01]  /*02d0*/  IMAD.WIDE R6, R0.reuse, 0x4, R16 ;  /* 0x0000000400067825 */ /* 0x040fe200078e0210 */
[----:B------:R-:W5:Y:S03]  /*02e0*/  LDG.E R11, desc[UR8][R14.64] ;  /* 0x000000080e0b7981 */ /* 0x000f66000c1e1900 */
[C---:B------:R-:W-:Y:S01]  /*02f0*/  IMAD.WIDE R26, R0.reuse, 0x4, R14 ;  /* 0x00000004001a7825 */ /* 0x040fe200078e020e */
[----:B------:R0:W5:Y:S04]  /*0300*/  LDG.E R12, desc[UR8][R6.64] ;  /* 0x00000008060c7981 */ /* 0x000168000c1e1900 */
[----:B------:R1:W5:Y:S01]  /*0310*/  LDG.E R18, desc[UR8][R26.64] ;  /* 0x000000081a127981 */ /* 0x000362000c1e1900 */
[----:B0-----:R-:W-:-:S04]  /*0320*/  IMAD.WIDE R6, R0, 0x4, R6 ;  /* 0x0000000400067825 */ /* 0x001fc800078e0206 */
[C---:B-1----:R-:W-:Y:S01]  /*0330*/  IMAD.WIDE R26, R0.reuse, 0x4, R26 ;  /* 0x00000004001a7825 */ /* 0x042fe200078e021a */
[----:B------:R0:W5:Y:S04]  /*0340*/  LDG.E R5, desc[UR8][R6.64] ;  /* 0x0000000806057981 */ /* 0x000168000c1e1900 */
[----:B------:R1:W5:Y:S01]  /*0350*/  LDG.E R10, desc[UR8][R26.64] ;  /* 0x000000081a0a7981 */ /* 0x000362000c1e1900 */
[----:B0-----:R-:W-:-:S04]  /*0360*/  IMAD.WIDE R6, R0, 0x4, R6 ;  /* 0x0000000400067825 */ /* 0x001fc800078e0206 */
[C---:B-1----:R-:W-:Y:S01]  /*0370*/  IMAD.WIDE R26, R0.reuse, 0x4, R26 ;  /* 0x00000004001a7825 */ /* 0x042fe200078e021a */
[----:B------:R0:W5:Y:S03]  /*0380*/  LDG.E R25, desc[UR8][R6.64] ;  /* 0x0000000806197981 */ /* 0x000166000c1e1900 */
[----:B------:R-:W-:-:S04]  /*0390*/  IMAD.WIDE R16, R0, 0x4, R6 ;  /* 0x0000000400107825 */ /* 0x000fc800078e0206 */
[C---:B0-----:R-:W-:Y:S02]  /*03a0*/  IMAD.WIDE R6, R0.reuse, 0x4, R26 ;  /* 0x0000000400067825 */ /* 0x041fe400078e021a */
[----:B------:R-:W5:Y:S02]  /*03b0*/  LDG.E R26, desc[UR8][R26.64] ;  /* 0x000000081a1a7981 */ /* 0x000f64000c1e1900 */
[C---:B------:R-:W-:Y:S02]  /*03c0*/  IMAD.WIDE R14, R0.reuse, 0x4, R16 ;  /* 0x00000004000e7825 */ /* 0x040fe400078e0210 */
[----:B------:R-:W5:Y:S02]  /*03d0*/  LDG.E R24, desc[UR8][R6.64] ;  /* 0x0000000806187981 */ /* 0x000f64000c1e1900 */
[----:B--2---:R-:W-:Y:S02]  /*03e0*/  FFMA R22, R23, R22, R21 ;  /* 0x0000001617167223 */ /* 0x004fe40000000015 */
[----:B------:R0:W2:Y:S04]  /*03f0*/  LDG.E R23, desc[UR8][R16.64] ;  /* 0x0000000810177981 */ /* 0x0000a8000c1e1900 */
[----:B------:R1:W2:Y:S01]  /*0400*/  LDG.E R21, desc[UR8][R14.64] ;  /* 0x000000080e157981 */ /* 0x0002a2000c1e1900 */
[----:B---3--:R-:W-:Y:S01]  /*0410*/  FFMA R22, R19, R13, R22 ;  /* 0x0000000d13167223 */ /* 0x008fe20000000016 */
[----:B0-----:R-:W-:-:S04]  /*0420*/  IMAD.WIDE R16, R0, 0x4, R6 ;  /* 0x0000000400107825 */ /* 0x001fc800078e0206 */
[----:B----4-:R-:W-:Y:S01]  /*0430*/  FFMA R29, R9, R8, R22 ;  /* 0x00000008091d7223 */ /* 0x010fe20000000016 */
[C---:B-1----:R-:W-:Y:S01]  /*0440*/  IMAD.WIDE R14, R0.reuse, 0x4, R14 ;  /* 0x00000004000e7825 */ /* 0x042fe200078e020e */
[----:B------:R-:W3:Y:S03]  /*0450*/  LDG.E R22, desc[UR8][R16.64] ;  /* 0x0000000810167981 */ /* 0x000ee6000c1e1900 */
[C---:B------:R-:W-:Y:S01]  /*0460*/  IMAD.WIDE R8, R0.reuse, 0x4, R16 ;  /* 0x0000000400087825 */ /* 0x040fe200078e0210 */
[----:B------:R0:W4:Y:S03]  /*0470*/  LDG.E R19, desc[UR8][R14.64] ;  /* 0x000000080e137981 */ /* 0x000126000c1e1900 */
[----:B------:R-:W-:-:S04]  /*0480*/  IMAD.WIDE R6, R0, 0x4, R8 ;  /* 0x0000000400067825 */ /* 0x000fc800078e0208 */
[----:B0-----:R-:W-:-:S04]  /*0490*/  IMAD.WIDE R14, R0, 0x4, R14 ;  /* 0x00000004000e7825 */ /* 0x001fc800078e020e */
[----:B-----5:R-:W-:Y:S02]  /*04a0*/  FFMA R29, R20, R11, R29 ;  /* 0x0000000b141d7223 */ /* 0x020fe4000000001d */
[----:B------:R-:W4:Y:S01]  /*04b0*/  LDG.E R20, desc[UR8][R8.64] ;  /* 0x0000000808147981 */ /* 0x000f22000c1e1900 */
[----:B------:R-:W-:-:S03]  /*04c0*/  IMAD.WIDE R16, R0, 0x4, R6 ;  /* 0x0000000400107825 */ /* 0x000fc600078e0206 */
[----:B------:R0:W5:Y:S01]  /*04d0*/  LDG.E R13, desc[UR8][R14.64] ;  /* 0x000000080e0d7981 */ /* 0x000162000c1e1900 */
[----:B------:R-:W-:Y:S01]  /*04e0*/  FFMA R12, R12, R18, R29 ;  /* 0x000000120c0c7223 */ /* 0x000fe2000000001d */
[C---:B------:R-:W-:Y:S02]  /*04f0*/  IMAD.WIDE R28, R0.reuse, 0x4, R16 ;  /* 0x00000004001c7825 */ /* 0x040fe400078e0210 */
[----:B------:R-:W5:Y:S02]  /*0500*/  LDG.E R18, desc[UR8][R6.64] ;  /* 0x0000000806127981 */ /* 0x000f64000c1e1900 */
[----:B0-----:R-:W-:-:S05]  /*0510*/  IMAD.WIDE R14, R0, 0x4, R14 ;  /* 0x00000004000e7825 */ /* 0x001fca00078e020e */
[----:B------:R0:W5:Y:S01]  /*0520*/  LDG.E R11, desc[UR8][R14.64] ;  /* 0x000000080e0b7981 */ /* 0x000162000c1e1900 */
[----:B------:R-:W-:-:S03]  /*0530*/  FFMA R5, R5, R10, R12 ;  /* 0x0000000a05057223 */ /* 0x000fc6000000000c */
[----:B------:R1:W5:Y:S04]  /*0540*/  LDG.E R12, desc[UR8][R16.64] ;  /* 0x00000008100c7981 */ /* 0x000368000c1e1900 */
[----:B------:R-:W5:Y:S01]  /*0550*/  LDG.E R10, desc[UR8][R28.64] ;  /* 0x000000081c0a7981 */ /* 0x000f62000c1e1900 */
[----:B0-----:R-:W-:-:S04]  /*0560*/  IMAD.WIDE R14, R0, 0x4, R14 ;  /* 0x00000004000e7825 */ /* 0x001fc800078e020e */
[C---:B-1----:R-:W-:Y:S01]  /*0570*/  IMAD.WIDE R16, R0.reuse, 0x4, R28 ;  /* 0x0000000400107825 */ /* 0x042fe200078e021c */
        /* <DEDUP_REMOVED lines=8> */
[----:B------:R0:W5:Y:S04]  /*0600*/  LDG.E R6, desc[UR8][R14.64] ;  /* 0x000000080e067981 */ /* 0x000168000c1e1900 */
[----:B------:R-:W5:Y:S01]  /*0610*/  LDG.E R28, desc[UR8][R16.64] ;  /* 0x00000008101c7981 */ /* 0x000f62000c1e1900 */
[----:B0-----:R-:W-:-:S05]  /*0620*/  IMAD.WIDE R14, R0, 0x4, R14 ;  /* 0x00000004000e7825 */ /* 0x001fca00078e020e */
[----:B------:R-:W5:Y:S01]  /*0630*/  LDG.E R27, desc[UR8][R14.64] ;  /* 0x000000080e1b7981 */ /* 0x000f62000c1e1900 */
[----:B------:R-:W-:Y:S01]  /*0640*/  FFMA R26, R25, R26, R5 ;  /* 0x0000001a191a7223 */ /* 0x000fe20000000005 */
[----:B------:R-:W-:-:S04]  /*0650*/  UIADD3 UR7, UPT, UPT, UR7, 0x10, URZ ;  /* 0x0000001007077890 */ /* 0x000fc8000fffe0ff */
[----:B------:R-:W-:Y:S01]  /*0660*/  UISETP.NE.AND UP1, UPT, UR7, URZ, UPT ;  /* 0x000000ff0700728c */ /* 0x000fe2000bf25270 */
[----:B------:R-:W-:Y:S01]  /*0670*/  LEA R4, R0, R4, 0x4 ;  /* 0x0000000400047211 */ /* 0x000fe200078e20ff */
[----:B--2---:R-:W-:-:S04]  /*0680*/  FFMA R24, R23, R24, R26 ;  /* 0x0000001817187223 */ /* 0x004fc8000000001a */
[----:B---3--:R-:W-:-:S04]  /*0690*/  FFMA R22, R21, R22, R24 ;  /* 0x0000001615167223 */ /* 0x008fc80000000018 */
[----:B----4-:R-:W-:-:S04]  /*06a0*/  FFMA R20, R19, R20, R22 ;  /* 0x0000001413147223 */ /* 0x010fc80000000016 */
[----:B-----5:R-:W-:-:S04]  /*06b0*/  FFMA R18, R13, R18, R20 ;  /* 0x000000120d127223 */ /* 0x020fc80000000014 */
[----:B------:R-:W-:-:S04]  /*06c0*/  FFMA R12, R11, R12, R18 ;  /* 0x0000000c0b0c7223 */ /* 0x000fc80000000012 */
[----:B------:R-:W-:-:S04]  /*06d0*/  FFMA R10, R9, R10, R12 ;  /* 0x0000000a090a7223 */ /* 0x000fc8000000000c */
[----:B------:R-:W-:-:S04]  /*06e0*/  FFMA R7, R7, R8, R10 ;  /* 0x0000000807077223 */ /* 0x000fc8000000000a */
[----:B------:R-:W-:-:S04]  /*06f0*/  FFMA R6, R6, R29, R7 ;  /* 0x0000001d06067223 */ /* 0x000fc80000000007 */
[----:B------:R-:W-:Y:S01]  /*0700*/  FFMA R21, R27, R28, R6 ;  /* 0x0000001c1b157223 */ /* 0x000fe20000000006 */
[----:B------:R-:W-:Y:S06]  /*0710*/  BRA.U UP1, `(.L_x_2) ;  /* 0xfffffff901a87547 */ /* 0x000fec000b83ffff */
.L_x_1:
[----:B------:R-:W-:Y:S05]  /*0720*/  BRA.U !UP0, `(.L_x_0) ;  /* 0x00000005086c7547 */ /* 0x000fea000b800000 */
[----:B------:R-:W-:Y:S02]  /*0730*/  UISETP.GE.U32.AND UP0, UPT, UR6, 0x8, UPT ;  /* 0x000000080600788c */ /* 0x000fe4000bf06070 */
[----:B------:R-:W-:-:S04]  /*0740*/  ULOP3.LUT UR7, UR5, 0x7, URZ, 0xc0, !UPT ;  /* 0x0000000705077892 */ /* 0x000fc8000f8ec0ff */
[----:B------:R-:W-:-:S03]  /*0750*/  UISETP.NE.AND UP1, UPT, UR7, URZ, UPT ;  /* 0x000000ff0700728c */ /* 0x000fc6000bf25270 */
[----:B------:R-:W-:Y:S08]  /*0760*/  BRA.U !UP0, `(.L_x_3) ;  /* 0x0000000108b07547 */ /* 0x000ff0000b800000 */
[----:B------:R-:W0:Y:S01]  /*0770*/  LDC.64 R4, c[0x0][0x380] ;  /* 0x0000e000ff047b82 */ /* 0x000e220000000a00 */
[----:B------:R-:W-:-:S07]  /*0780*/  IMAD R7, R0, UR4, R3 ;  /* 0x0000000400077c24 */ /* 0x000fce000f8e0203 */
[----:B------:R-:W1:Y:S01]  /*0790*/  LDC.64 R24, c[0x0][0x388] ;  /* 0x0000e200ff187b82 */ /* 0x000e620000000a00 */
[----:B0-----:R-:W-:-:S05]  /*07a0*/  IMAD.WIDE R4, R7, 0x4, R4 ;  /* 0x0000000407047825 */ /* 0x001fca00078e0204 */
[----:B------:R0:W2:Y:S01]  /*07b0*/  LDG.E R22, desc[UR8][R4.64] ;  /* 0x0000000804167981 */ /* 0x0000a2000c1e1900 */
[----:B------:R-:W-:-:S04]  /*07c0*/  IMAD.WIDE R16, R0, 0x4, R4 ;  /* 0x0000000400107825 */ /* 0x000fc800078e0204 */
[----:B-1----:R-:W-:Y:S01]  /*07d0*/  IMAD.WIDE R24, R7, 0x4, R24 ;  /* 0x0000000407187825 */ /* 0x002fe200078e0218 */
[----:B------:R-:W3:Y:S03]  /*07e0*/  LDG.E R20, desc[UR8][R16.64] ;  /* 0x0000000810147981 */ /* 0x000ee6000c1e1900 */
[----:B------:R-:W-:-:S04]  /*07f0*/  IMAD.WIDE R18, R0, 0x4, R16 ;  /* 0x0000000400127825 */ /* 0x000fc800078e0210 */
[C---:B------:R-:W-:Y:S02]  /*0800*/  IMAD.WIDE R14, R0.reuse, 0x4, R24 ;  /* 0x00000004000e7825 */ /* 0x040fe400078e0218 */
[----:B------:R-:W2:Y:S02]  /*0810*/  LDG.E R24, desc[UR8][R24.64] ;  /* 0x0000000818187981 */ /* 0x000ea4000c1e1900 */
[C---:B------:R-:W-:Y:S02]  /*0820*/  IMAD.WIDE R28, R0.reuse, 0x4, R14 ;  /* 0x00000004001c7825 */ /* 0x040fe400078e020e */
[----:B------:R1:W3:Y:S02]  /*0830*/  LDG.E R23, desc[UR8][R14.64] ;  /* 0x000000080e177981 */ /* 0x0002e4000c1e1900 */
[C---:B------:R-:W-:Y:S02]  /*0840*/  IMAD.WIDE R26, R0.reuse, 0x4, R18 ;  /* 0x00000004001a7825 */ /* 0x040fe400078e0212 */
[----:B------:R-:W4:Y:S02]  /*0850*/  LDG.E R18, desc[UR8][R18.64] ;  /* 0x0000000812127981 */ /* 0x000f24000c1e1900 */
[----:B------:R-:W-:-:S04]  /*0860*/  IMAD.WIDE R8, R0, 0x4, R28 ;  /* 0x0000000400087825 */ /* 0x000fc800078e021c */
[C---:B------:R-:W-:Y:S02]  /*0870*/  IMAD.WIDE R10, R0.reuse, 0x4, R26 ;  /* 0x00000004000a7825 */ /* 0x040fe400078e021a */
[----:B------:R-:W5:Y:S02]  /*0880*/  LDG.E R26, desc[UR8][R26.64] ;  /* 0x000000081a1a7981 */ /* 0x000f64000c1e1900 */
[C---:B------:R-:W-:Y:S02]  /*0890*/  IMAD.WIDE R12, R0.reuse, 0x4, R8 ;  /* 0x00000004000c7825 */ /* 0x040fe400078e0208 */
[----:B------:R1:W4:Y:S02]  /*08a0*/  LDG.E R19, desc[UR8][R28.64] ;  /* 0x000000081c137981 */ /* 0x000324000c1e1900 */
[C---:B0-----:R-:W-:Y:S02]  /*08b0*/  IMAD.WIDE R4, R0.reuse, 0x4, R10 ;  /* 0x0000000400047825 */ /* 0x041fe400078e020a */
[----:B------:R-:W5:Y:S02]  /*08c0*/  LDG.E R9, desc[UR8][R8.64] ;  /* 0x0000000808097981 */ /* 0x000f64000c1e1900 */
[----:B------:R-:W-:-:S02]  /*08d0*/  IMAD.WIDE R6, R0, 0x4, R12 ;  /* 0x0000000400067825 */ /* 0x000fc400078e020c */
[----:B------:R-:W5:Y:S02]  /*08e0*/  LDG.E R10, desc[UR8][R10.64] ;  /* 0x000000080a0a7981 */ /* 0x000f64000c1e1900 */
[C---:B-1----:R-:W-:Y:S02]  /*08f0*/  IMAD.WIDE R14, R0.reuse, 0x4, R4 ;  /* 0x00000004000e7825 */ /* 0x042fe400078e0204 */
[----:B------:R-:W5:Y:S02]  /*0900*/  LDG.E R13, desc[UR8][R12.64] ;  /* 0x000000080c0d7981 */ /* 0x000f64000c1e1900 */
[C---:B------:R-:W-:Y:S02]  /*0910*/  IMAD.WIDE R16, R0.reuse, 0x4, R6 ;  /* 0x0000000400107825 */ /* 0x040fe400078e0206 */
[----:B------:R0:W5:Y:S02]  /*0920*/  LDG.E R25, desc[UR8][R4.64] ;  /* 0x0000000804197981 */ /* 0x000164000c1e1900 */
[----:B------:R-:W-:-:S02]  /*0930*/  IMAD.WIDE R28, R0, 0x4, R14 ;  /* 0x00000004001c7825 */ /* 0x000fc400078e020e */
[----:B------:R-:W5:Y:S04]  /*0940*/  LDG.E R7, desc[UR8][R6.64] ;  /* 0x0000000806077981 */ /* 0x000f68000c1e1900 */
[----:B------:R-:W5:Y:S01]  /*0950*/  LDG.E R29, desc[UR8][R28.64] ;  /* 0x000000081c1d7981 */ /* 0x000f62000c1e1900 */
[----:B0-----:R-:W-:-:S03]  /*0960*/  IMAD.WIDE R4, R0, 0x4, R16 ;  /* 0x0000000400047825 */ /* 0x001fc600078e0210 */
[----:B------:R-:W5:Y:S04]  /*0970*/  LDG.E R17, desc[UR8][R16.64] ;  /* 0x0000000810117981 */ /* 0x000f68000c1e1900 */
[----:B------:R-:W5:Y:S04]  /*0980*/  LDG.E R6, desc[UR8][R14.64] ;  /* 0x000000080e067981 */ /* 0x000f68000c1e1900 */
[----:B------:R-:W5:Y:S01]  /*0990*/  LDG.E R8, desc[UR8][R4.64] ;  /* 0x0000000804087981 */ /* 0x000f62000c1e1900 */
[----:B------:R-:W-:Y:S01]  /*09a0*/  UIADD3 UR4, UPT, UPT, UR4, 0x8, URZ ;  /* 0x0000000804047890 */ /* 0x000fe2000fffe0ff */
[----:B--2---:R-:W-:-:S04]  /*09b0*/  FFMA R21, R22, R24, R21 ;  /* 0x0000001816157223 */ /* 0x004fc80000000015 */
[----:B---3--:R-:W-:-:S04]  /*09c0*/  FFMA R21, R20, R23, R21 ;  /* 0x0000001714157223 */ /* 0x008fc80000000015 */
[----:B----4-:R-:W-:-:S04]  /*09d0*/  FFMA R19, R18, R19, R21 ;  /* 0x0000001312137223 */ /* 0x010fc80000000015 */
[----:B-----5:R-:W-:-:S04]  /*09e0*/  FFMA R9, R26, R9, R19 ;  /* 0x000000091a097223 */ /* 0x020fc80000000013 */
[----:B------:R-:W-:-:S04]  /*09f0*/  FFMA R10, R10, R13, R9 ;  /* 0x0000000d0a0a7223 */ /* 0x000fc80000000009 */
[----:B------:R-:W-:-:S04]  /*0a00*/  FFMA R7, R25, R7, R10 ;  /* 0x0000000719077223 */ /* 0x000fc8000000000a */
[----:B------:R-:W-:-:S04]  /*0a10*/  FFMA R6, R6, R17, R7 ;  /* 0x0000001106067223 */ /* 0x000fc80000000007 */
[----:B------:R-:W-:-:S07]  /*0a20*/  FFMA R21, R29, R8, R6 ;  /* 0x000000081d157223 */ /* 0x000fce0000000006 */
.L_x_3:
        /* <DEDUP_REMOVED lines=8> */
[----:B0-----:R-:W-:-:S04]  /*0ab0*/  IMAD.WIDE R6, R11, 0x4, R4 ;  /* 0x000000040b067825 */ /* 0x001fc800078e0204 */
[----:B-1----:R-:W-:-:S04]  /*0ac0*/  IMAD.WIDE R8, R11, 0x4, R8 ;  /* 0x000000040b087825 */ /* 0x002fc800078e0208 */
[C---:B------:R-:W-:Y:S02]  /*0ad0*/  IMAD.WIDE R10, R0.reuse, 0x4, R6 ;  /* 0x00000004000a7825 */ /* 0x040fe400078e0206 */
[----:B------:R-:W2:Y:S02]  /*0ae0*/  LDG.E R6, desc[UR8][R6.64] ;  /* 0x0000000806067981 */ /* 0x000ea4000c1e1900 */
[C---:B------:R-:W-:Y:S02]  /*0af0*/  IMAD.WIDE R12, R0.reuse, 0x4, R8 ;  /* 0x00000004000c7825 */ /* 0x040fe400078e0208 */
[----:B------:R-:W2:Y:S02]  /*0b00*/  LDG.E R8, desc[UR8][R8.64] ;  /* 0x0000000808087981 */ /* 0x000ea4000c1e1900 */
[C---:B------:R-:W-:Y:S02]  /*0b10*/  IMAD.WIDE R14, R0.reuse, 0x4, R10 ;  /* 0x00000004000e7825 */ /* 0x040fe400078e020a */
[----:B------:R-:W3:Y:S02]  /*0b20*/  LDG.E R11, desc[UR8][R10.64] ;  /* 0x000000080a0b7981 */ /* 0x000ee4000c1e1900 */
[----:B------:R-:W-:-:S02]  /*0b30*/  IMAD.WIDE R4, R0, 0x4, R12 ;  /* 0x0000000400047825 */ /* 0x000fc400078e020c */
[----:B------:R-:W3:Y:S02]  /*0b40*/  LDG.E R12, desc[UR8][R12.64] ;  /* 0x000000080c0c7981 */ /* 0x000ee4000c1e1900 */
[C---:B------:R-:W-:Y:S02]  /*0b50*/  IMAD.WIDE R16, R0.reuse, 0x4, R14 ;  /* 0x0000000400107825 */ /* 0x040fe400078e020e */
[----:B------:R-:W4:Y:S02]  /*0b60*/  LDG.E R23, desc[UR8][R14.64] ;  /* 0x000000080e177981 */ /* 0x000f24000c1e1900 */
[----:B------:R-:W-:Y:S02]  /*0b70*/  IMAD.WIDE R18, R0, 0x4, R4 ;  /* 0x0000000400127825 */ /* 0x000fe400078e0204 */
[----:B------:R-:W4:Y:S04]  /*0b80*/  LDG.E R4, desc[UR8][R4.64] ;  /* 0x0000000804047981 */ /* 0x000f28000c1e1900 */
[----:B------:R-:W5:Y:S04]  /*0b90*/  LDG.E R17, desc[UR8][R16.64] ;  /* 0x0000000810117981 */ /* 0x000f68000c1e1900 */
[----:B------:R-:W5:Y:S01]  /*0ba0*/  LDG.E R18, desc[UR8][R18.64] ;  /* 0x0000000812127981 */ /* 0x000f62000c1e1900 */
[----:B------:R-:W-:Y:S01]  /*0bb0*/  UIADD3 UR4, UPT, UPT, UR4, 0x4, URZ ;  /* 0x0000000404047890 */ /* 0x000fe2000fffe0ff */
[----:B--2---:R-:W-:-:S04]  /*0bc0*/  FFMA R6, R6, R8, R21 ;  /* 0x0000000806067223 */ /* 0x004fc80000000015 */
[----:B---3--:R-:W-:-:S04]  /*0bd0*/  FFMA R6, R11, R12, R6 ;  /* 0x0000000c0b067223 */ /* 0x008fc80000000006 */
[----:B----4-:R-:W-:-:S04]  /*0be0*/  FFMA R6, R23, R4, R6 ;  /* 0x0000000417067223 */ /* 0x010fc80000000006 */
[----:B-----5:R-:W-:-:S07]  /*0bf0*/  FFMA R21, R17, R18, R6 ;  /* 0x0000001211157223 */ /* 0x020fce0000000006 */
.L_x_4:
[----:B------:R-:W-:Y:S05]  /*0c00*/  BRA.U !UP1, `(.L_x_0) ;  /* 0x0000000109347547 */ /* 0x000fea000b800000 */
[----:B------:R-:W0:Y:S01]  /*0c10*/  LDC.64 R8, c[0x0][0x380] ;  /* 0x0000e000ff087b82 */ /* 0x000e220000000a00 */
[----:B------:R-:W-:Y:S01]  /*0c20*/  IMAD R13, R0, UR4, R3 ;  /* 0x00000004000d7c24 */ /* 0x000fe2000f8e0203 */
[----:B------:R-:W-:-:S06]  /*0c30*/  UIADD3 UR5, UPT, UPT, -UR5, URZ, URZ ;  /* 0x000000ff05057290 */ /* 0x000fcc000fffe1ff */
[----:B------:R-:W1:Y:S06]  /*0c40*/  LDC.64 R10, c[0x0][0x388] ;  /* 0x0000e200ff0a7b82 */ /* 0x000e6c0000000a00 */
.L_x_5:
[----:B0-----:R-:W-:-:S04]  /*0c50*/  IMAD.WIDE R4, R13, 0x4, R8 ;  /* 0x000000040d047825 */ /* 0x001fc800078e0208 */
[C---:B-1----:R-:W-:Y:S02]  /*0c60*/  IMAD.WIDE R6, R13.reuse, 0x4, R10 ;  /* 0x000000040d067825 */ /* 0x042fe400078e020a */
[----:B------:R-:W2:Y:S04]  /*0c70*/  LDG.E R4, desc[UR8][R4.64] ;  /* 0x0000000804047981 */ /* 0x000ea8000c1e1900 */
[----:B------:R-:W2:Y:S01]  /*0c80*/  LDG.E R6, desc[UR8][R6.64] ;  /* 0x0000000806067981 */ /* 0x000ea2000c1e1900 */
[----:B------:R-:W-:Y:S01]  /*0c90*/  UIADD3 UR5, UPT, UPT, UR5, 0x1, URZ ;  /* 0x0000000105057890 */ /* 0x000fe2000fffe0ff */
[----:B------:R-:W-:-:S03]  /*0ca0*/  IADD3 R13, PT, PT, R13, R0, RZ ;  /* 0x000000000d0d7210 */ /* 0x000fc60007ffe0ff */
[----:B------:R-:W-:Y:S01]  /*0cb0*/  UISETP.NE.AND UP0, UPT, UR5, URZ, UPT ;  /* 0x000000ff0500728c */ /* 0x000fe2000bf05270 */
[----:B--2---:R-:W-:-:S08]  /*0cc0*/  FFMA R21, R4, R6, R21 ;  /* 0x0000000604157223 */ /* 0x004fd00000000015 */
[----:B------:R-:W-:Y:S05]  /*0cd0*/  BRA.U UP0, `(.L_x_5) ;  /* 0xfffffffd00dc7547 */ /* 0x000fea000b83ffff */
.L_x_0:
[----:B------:R-:W0:Y:S01]  /*0ce0*/  LDC.64 R4, c[0x0][0x390] ;  /* 0x0000e400ff047b82 */ /* 0x000e220000000a00 */
[----:B------:R-:W-:-:S04]  /*0cf0*/  IMAD R3, R2, R0, R3 ;  /* 0x0000000002037224 */ /* 0x000fc800078e0203 */
[----:B0-----:R-:W-:-:S05]  /*0d00*/  IMAD.WIDE R2, R3, 0x4, R4 ;  /* 0x0000000403027825 */ /* 0x001fca00078e0204 */
[----:B------:R-:W-:Y:S01]  /*0d10*/  STG.E desc[UR8][R2.64], R21 ;  /* 0x0000001502007986 */ /* 0x000fe2000c101908 */
[----:B------:R-:W-:Y:S05]  /*0d20*/  EXIT ;  /* 0x000000000000794d */ /* 0x000fea0003800000 */
.L_x_6:
[----:B------:R-:W-:-:S00]  /*0d30*/  BRA `(.L_x_6) ;  /* 0xfffffffc00fc7947 */ /* 0x000fc0000383ffff */
[----:B------:R-:W-:-:S00]  /*0d40*/  NOP ;  /* 0x0000000000007918 */ /* 0x000fc00000000000 */
        /* <DEDUP_REMOVED lines=11> */
.L_x_23:


//--------------------- .text._Z14matrix_mult_b2PfS_S_ii --------------------------
	.section	.text._Z14matrix_mult_b2PfS_S_ii,"ax",@progbits
	.align	128
        .global         _Z14matrix_mult_b2PfS_S_ii
        .type           _Z14matrix_mult_b2PfS_S_ii,@function
        .size           _Z14matrix_mult_b2PfS_S_ii,(.L_x_24 - _Z14matrix_mult_b2PfS_S_ii)
        .other          _Z14matrix_mult_b2PfS_S_ii,@"STO_CUDA_ENTRY STV_DEFAULT"
_Z14matrix_mult_b2PfS_S_ii:
.text._Z14matrix_mult_b2PfS_S_ii:
[----:B------:R-:W-:Y:S01]  /*0000*/  LDC R1, c[0x0][0x37c] ;  /* 0x0000df00ff017b82 */ /* 0x000fe20000000800 */
[----:B------:R-:W0:Y:S07]  /*0010*/  S2R R0, SR_TID.X ;  /* 0x0000000000007919 */ /* 0x000e2e0000002100 */
[----:B------:R-:W0:Y:S01]  /*0020*/  LDC R3, c[0x0][0x360] ;  /* 0x0000d800ff037b82 */ /* 0x000e220000000800 */
[----:B------:R-:W1:Y:S01]  /*0030*/  LDCU UR18, c[0x0][0x39c] ;  /* 0x00007380ff1277ac */ /* 0x000e620008000800 */
[----:B------:R-:W2:Y:S06]  /*0040*/  S2R R7, SR_TID.Y ;  /* 0x0000000000077919 */ /* 0x000eac0000002200 */
[----:B------:R-:W0:Y:S08]  /*0050*/  S2UR UR4, SR_CTAID.X ;  /* 0x00000000000479c3 */ /* 0x000e300000002500 */
[----:B------:R-:W2:Y:S08]  /*0060*/  S2UR UR5, SR_CTAID.Y ;  /* 0x00000000000579c3 */ /* 0x000eb00000002600 */
[----:B------:R-:W2:Y:S01]  /*0070*/  LDC R2, c[0x0][0x364] ;  /* 0x0000d900ff027b82 */ /* 0x000ea20000000800 */
[----:B0-----:R-:W-:-:S02]  /*0080*/  IMAD R0, R3, UR4, R0 ;  /* 0x0000000403007c24 */ /* 0x001fc4000f8e0200 */
[----:B--2---:R-:W-:-:S05]  /*0090*/  IMAD R7, R2, UR5, R7 ;  /* 0x0000000502077c24 */ /* 0x004fca000f8e0207 */
[----:B------:R-:W-:-:S04]  /*00a0*/  VIMNMX R2, PT, PT, R0, R7, !PT ;  /* 0x0000000700027248 */ /* 0x000fc80007fe0100 */
[----:B-1----:R-:W-:-:S13]  /*00b0*/  ISETP.GE.AND P0, PT, R2, UR18, PT ;  /* 0x0000001202007c0c */ /* 0x002fda000bf06270 */
[----:B------:R-:W-:Y:S05]  /*00c0*/  @P0 EXIT ;  /* 0x000000000000094d */ /* 0x000fea0003800000 */
[----:B------:R-:W0:Y:S01]  /*00d0*/  LDCU UR9, c[0x0][0x398] ;  /* 0x00007300ff0977ac */ /* 0x000e220008000800 */
[----:B------:R-:W-:Y:S01]  /*00e0*/  HFMA2 R15, -RZ, RZ, 0, 0 ;  /* 0x00000000ff0f7431 */ /* 0x000fe200000001ff */
[----:B------:R-:W1:Y:S01]  /*00f0*/  LDCU.64 UR16, c[0x0][0x358] ;  /* 0x00006b00ff1077ac */ /* 0x000e620008000a00 */
[----:B0-----:R-:W-:-:S09]  /*0100*/  UISETP.GE.AND UP0, UPT, UR9, 0x1, UPT ;  /* 0x000000010900788c */ /* 0x001fd2000bf06270 */
[----:B-1----:R-:W-:Y:S05]  /*0110*/  BRA.U !UP0, `(.L_x_7) ;  /* 0x0000000908487547 */ /* 0x002fea000b800000 */
[----:B------:R-:W-:Y:S02]  /*0120*/  UISETP.GE.U32.AND UP1, UPT, UR9, 0x10, UPT ;  /* 0x000000100900788c */ /* 0x000fe4000bf26070 */
[----:B------:R-:W-:Y:S01]  /*0130*/  IMAD R8, R0, UR9, RZ ;  /* 0x0000000900087c24 */ /* 0x000fe2000f8e02ff */
[----:B------:R-:W-:Y:S01]  /*0140*/  ULOP3.LUT UR10, UR9, 0xf, URZ, 0xc0, !UPT ;  /* 0x0000000f090a7892 */ /* 0x000fe2000f8ec0ff */
[----:B------:R-:W-:Y:S01]  /*0150*/  MOV R15, RZ ;  /* 0x000000ff000f7202 */ /* 0x000fe20000000f00 */
[----:B------:R-:W-:Y:S02]  /*0160*/  UMOV UR4, URZ ;  /* 0x000000ff00047c82 */ /* 0x000fe40008000000 */
[----:B------:R-:W-:Y:S02]  /*0170*/  UISETP.NE.AND UP0, UPT, UR10, URZ, UPT ;  /* 0x000000ff0a00728c */ /* 0x000fe4000bf05270 */
[----:B------:R-:W-:Y:S09]  /*0180*/  BRA.U !UP1, `(.L_x_8) ;  /* 0x00000005090c7547 */ /* 0x000ff2000b800000 */
[----:B------:R-:W0:Y:S01]  /*0190*/  LDCU.128 UR12, c[0x0][0x380] ;  /* 0x00007000ff0c77ac */ /* 0x000e220008000c00 */
[----:B------:R-:W-:Y:S02]  /*01a0*/  MOV R15, RZ ;  /* 0x000000ff000f7202 */ /* 0x000fe40000000f00 */
[----:B------:R-:W-:Y:S01]  /*01b0*/  MOV R6, R8 ;  /* 0x0000000800067202 */ /* 0x000fe20000000f00 */
[----:B------:R-:W-:-:S04]  /*01c0*/  ULOP3.LUT UR4, UR9, 0x7ffffff0, URZ, 0xc0, !UPT ;  /* 0x7ffffff009047892 */ /* 0x000fc8000f8ec0ff */
[----:B------:R-:W-:Y:S02]  /*01d0*/  UIADD3 UR11, UPT, UPT, -UR4, URZ, URZ ;  /* 0x000000ff040b7290 */ /* 0x000fe4000fffe1ff */
[----:B0-----:R-:W-:Y:S02]  /*01e0*/  UIADD3 UR7, UP1, UPT, UR12, 0x20, URZ ;  /* 0x000000200c077890 */ /* 0x001fe4000ff3e0ff */
[----:B------:R-:W-:Y:S02]  /*01f0*/  UIADD3 UR5, UP2, UPT, UR14, 0x20, URZ ;  /* 0x000000200e057890 */ /* 0x000fe4000ff5e0ff */
[----:B------:R-:W-:Y:S02]  /*0200*/  UIADD3.X UR8, UPT, UPT, URZ, UR13, URZ, UP1, !UPT ;  /* 0x0000000dff087290 */ /* 0x000fe40008ffe4ff */
[----:B------:R-:W-:-:S12]  /*0210*/  UIADD3.X UR6, UPT, UPT, URZ, UR15, URZ, UP2, !UPT ;  /* 0x0000000fff067290 */ /* 0x000fd800097fe4ff */
.L_x_9:
[----:B------:R-:W-:Y:S02]  /*0220*/  MOV R4, UR7 ;  /* 0x0000000700047c02 */ /* 0x000fe40008000f00 */
[----:B------:R-:W-:Y:S02]  /*0230*/  MOV R5, UR8 ;  /* 0x0000000800057c02 */ /* 0x000fe40008000f00 */
[----:B------:R-:W-:Y:S02]  /*0240*/  MOV R2, UR5 ;  /* 0x0000000500027c02 */ /* 0x000fe40008000f00 */
[----:B------:R-:W-:Y:S01]  /*0250*/  MOV R3, UR6 ;  /* 0x0000000600037c02 */ /* 0x000fe20008000f00 */
[----:B------:R-:W-:-:S04]  /*0260*/  IMAD.WIDE R4, R6, 0x4, R4 ;  /* 0x0000000406047825 */ /* 0x000fc800078e0204 */
[----:B------:R-:W-:Y:S01]  /*0270*/  IMAD.WIDE R2, R6, 0x4, R2 ;  /* 0x0000000406027825 */ /* 0x000fe200078e0202 */
[----:B------:R-:W2:Y:S04]  /*0280*/  LDG.E R16, desc[UR16][R4.64+-0x20] ;  /* 0xffffe01004107981 */ /* 0x000ea8000c1e1900 */
[----:B------:R-:W2:Y:S04]  /*0290*/  LDG.E R17, desc[UR16][R2.64+-0x20] ;  /* 0xffffe01002117981 */ /* 0x000ea8000c1e1900 */
[----:B------:R-:W3:Y:S04]  /*02a0*/  LDG.E R18, desc[UR16][R4.64+-0x1c] ;  /* 0xffffe41004127981 */ /* 0x000ee8000c1e1900 */
[----:B------:R-:W3:Y:S04]  /*02b0*/  LDG.E R25, desc[UR16][R2.64+-0x1c] ;  /* 0xffffe41002197981 */ /* 0x000ee8000c1e1900 */
[----:B------:R-:W4:Y:S04]  /*02c0*/  LDG.E R19, desc[UR16][R4.64+-0x18] ;  /* 0xffffe81004137981 */ /* 0x000f28000c1e1900 */
[----:B------:R-:W4:Y:S04]  /*02d0*/  LDG.E R20, desc[UR16][R2.64+-0x18] ;  /* 0xffffe81002147981 */ /* 0x000f28000c1e1900 */
[----:B------:R-:W5:Y:S04]  /*02e0*/  LDG.E R22, desc[UR16][R4.64+-0x14] ;  /* 0xffffec1004167981 */ /* 0x000f68000c1e1900 */
        /* <DEDUP_REMOVED lines=10> */
[----:B------:R-:W5:Y:S01]  /*0390*/  LDG.E R28, desc[UR16][R2.64+0x1c] ;  /* 0x00001c10021c7981 */ /* 0x000f62000c1e1900 */
[----:B--2---:R-:W-:-:S03]  /*03a0*/  FFMA R17, R16, R17, R15 ;  /* 0x0000001110117223 */ /* 0x004fc6000000000f */
[----:B------:R-:W2:Y:S04]  /*03b0*/  LDG.E R15, desc[UR16][R4.64] ;  /* 0x00000010040f7981 */ /* 0x000ea8000c1e1900 */
[----:B------:R-:W2:Y:S01]  /*03c0*/  LDG.E R16, desc[UR16][R2.64] ;  /* 0x0000001002107981 */ /* 0x000ea2000c1e1900 */
[----:B---3--:R-:W-:-:S03]  /*03d0*/  FFMA R26, R18, R25, R17 ;  /* 0x00000019121a7223 */ /* 0x008fc60000000011 */
[----:B------:R-:W3:Y:S04]  /*03e0*/  LDG.E R17, desc[UR16][R4.64+0x4] ;  /* 0x0000041004117981 */ /* 0x000ee8000c1e1900 */
[----:B------:R-:W3:Y:S01]  /*03f0*/  LDG.E R18, desc[UR16][R2.64+0x4] ;  /* 0x0000041002127981 */ /* 0x000ee2000c1e1900 */
[----:B----4-:R-:W-:-:S03]  /*0400*/  FFMA R25, R19, R20, R26 ;  /* 0x0000001413197223 */ /* 0x010fc6000000001a */
[----:B------:R-:W4:Y:S04]  /*0410*/  LDG.E R19, desc[UR16][R4.64+0x8] ;  /* 0x0000081004137981 */ /* 0x000f28000c1e1900 */
[----:B------:R-:W4:Y:S01]  /*0420*/  LDG.E R20, desc[UR16][R2.64+0x8] ;  /* 0x0000081002147981 */ /* 0x000f22000c1e1900 */
[----:B-----5:R-:W-:-:S03]  /*0430*/  FFMA R26, R22, R21, R25 ;  /* 0x00000015161a7223 */ /* 0x020fc60000000019 */
[----:B------:R-:W5:Y:S04]  /*0440*/  LDG.E R21, desc[UR16][R4.64+0xc] ;  /* 0x00000c1004157981 */ /* 0x000f68000c1e1900 */
[----:B------:R-:W5:Y:S01]  /*0450*/  LDG.E R22, desc[UR16][R2.64+0xc] ;  /* 0x00000c1002167981 */ /* 0x000f62000c1e1900 */
[----:B------:R-:W-:-:S03]  /*0460*/  FFMA R26, R23, R24, R26 ;  /* 0x00000018171a7223 */ /* 0x000fc6000000001a */
[----:B------:R-:W5:Y:S04]  /*0470*/  LDG.E R23, desc[UR16][R4.64+0x10] ;  /* 0x0000101004177981 */ /* 0x000f68000c1e1900 */
[----:B------:R-:W5:Y:S01]  /*0480*/  LDG.E R24, desc[UR16][R2.64+0x10] ;  /* 0x0000101002187981 */ /* 0x000f62000c1e1900 */
[----:B------:R-:W-:-:S03]  /*0490*/  FFMA R29, R9, R10, R26 ;  /* 0x0000000a091d7223 */ /* 0x000fc6000000001a */
[----:B------:R-:W5:Y:S04]  /*04a0*/  LDG.E R25, desc[UR16][R4.64+0x14] ;  /* 0x0000141004197981 */ /* 0x000f68000c1e1900 */
[----:B------:R-:W5:Y:S04]  /*04b0*/  LDG.E R26, desc[UR16][R2.64+0x14] ;  /* 0x00001410021a7981 */ /* 0x000f68000c1e1900 */
[----:B------:R-:W5:Y:S04]  /*04c0*/  LDG.E R9, desc[UR16][R4.64+0x18] ;  /* 0x0000181004097981 */ /* 0x000f68000c1e1900 */
[----:B------:R-:W5:Y:S01]  /*04d0*/  LDG.E R10, desc[UR16][R2.64+0x18] ;  /* 0x00001810020a7981 */ /* 0x000f62000c1e1900 */
[----:B------:R-:W-:-:S04]  /*04e0*/  FFMA R12, R11, R12, R29 ;  /* 0x0000000c0b0c7223 */ /* 0x000fc8000000001d */
[----:B------:R-:W-:Y:S01]  /*04f0*/  FFMA R12, R13, R14, R12 ;  /* 0x0000000e0d0c7223 */ /* 0x000fe2000000000c */
[----:B------:R-:W-:-:S04]  /*0500*/  UIADD3 UR11, UPT, UPT, UR11, 0x10, URZ ;  /* 0x000000100b0b7890 */ /* 0x000fc8000fffe0ff */
[----:B------:R-:W-:Y:S01]  /*0510*/  UISETP.NE.AND UP1, UPT, UR11, URZ, UPT ;  /* 0x000000ff0b00728c */ /* 0x000fe2000bf25270 */
[----:B------:R-:W-:Y:S01]  /*0520*/  IADD3 R6, PT, PT, R6, 0x10, RZ ;  /* 0x0000001006067810 */ /* 0x000fe20007ffe0ff */
[----:B--2---:R-:W-:-:S04]  /*0530*/  FFMA R12, R15, R16, R12 ;  /* 0x000000100f0c7223 */ /* 0x004fc8000000000c */
[----:B---3--:R-:W-:-:S04]  /*0540*/  FFMA R12, R17, R18, R12 ;  /* 0x00000012110c7223 */ /* 0x008fc8000000000c */
[----:B----4-:R-:W-:-:S04]  /*0550*/  FFMA R12, R19, R20, R12 ;  /* 0x00000014130c7223 */ /* 0x010fc8000000000c */
[----:B-----5:R-:W-:-:S04]  /*0560*/  FFMA R12, R21, R22, R12 ;  /* 0x00000016150c7223 */ /* 0x020fc8000000000c */
[----:B------:R-:W-:-:S04]  /*0570*/  FFMA R12, R23, R24, R12 ;  /* 0x00000018170c7223 */ /* 0x000fc8000000000c */
[----:B------:R-:W-:-:S04]  /*0580*/  FFMA R12, R25, R26, R12 ;  /* 0x0000001a190c7223 */ /* 0x000fc8000000000c */
[----:B------:R-:W-:-:S04]  /*0590*/  FFMA R10, R9, R10, R12 ;  /* 0x0000000a090a7223 */ /* 0x000fc8000000000c */
[----:B------:R-:W-:Y:S01]  /*05a0*/  FFMA R15, R27, R28, R10 ;  /* 0x0000001c1b0f7223 */ /* 0x000fe2000000000a */
[----:B------:R-:W-:Y:S06]  /*05b0*/  BRA.U UP1, `(.L_x_9) ;  /* 0xfffffffd01187547 */ /* 0x000fec000b83ffff */
.L_x_8:
[----:B------:R-:W-:Y:S05]  /*05c0*/  BRA.U !UP0, `(.L_x_7) ;  /* 0x00000005081c7547 */ /* 0x000fea000b800000 */
[----:B------:R-:W-:Y:S02]  /*05d0*/  UISETP.GE.U32.AND UP0, UPT, UR10, 0x8, UPT ;  /* 0x000000080a00788c */ /* 0x000fe4000bf06070 */
[----:B------:R-:W-:-:S04]  /*05e0*/  ULOP3.LUT UR6, UR9, 0x7, URZ, 0xc0, !UPT ;  /* 0x0000000709067892 */ /* 0x000fc8000f8ec0ff */
[----:B------:R-:W-:-:S03]  /*05f0*/  UISETP.NE.AND UP1, UPT, UR6, URZ, UPT ;  /* 0x000000ff0600728c */ /* 0x000fc6000bf25270 */
[----:B------:R-:W-:Y:S08]  /*0600*/  BRA.U !UP0, `(.L_x_10) ;  /* 0x0000000108787547 */ /* 0x000ff0000b800000 */
[----:B------:R-:W0:Y:S01]  /*0610*/  LDC.64 R2, c[0x0][0x380] ;  /* 0x0000e000ff027b82 */ /* 0x000e220000000a00 */
[----:B------:R-:W-:-:S07]  /*0620*/  IADD3 R9, PT, PT, R8, UR4, RZ ;  /* 0x0000000408097c10 */ /* 0x000fce000fffe0ff */
[----:B------:R-:W1:Y:S01]  /*0630*/  LDC.64 R4, c[0x0][0x388] ;  /* 0x0000e200ff047b82 */ /* 0x000e620000000a00 */
[----:B0-----:R-:W-:-:S05]  /*0640*/  IMAD.WIDE R2, R9, 0x4, R2 ;  /* 0x0000000409027825 */ /* 0x001fca00078e0202 */
[----:B------:R-:W2:Y:S01]  /*0650*/  LDG.E R10, desc[UR16][R2.64] ;  /* 0x00000010020a7981 */ /* 0x000ea2000c1e1900 */
[----:B-1----:R-:W-:-:S03]  /*0660*/  IMAD.WIDE R4, R9, 0x4, R4 ;  /* 0x0000000409047825 */ /* 0x002fc600078e0204 */
[----:B------:R-:W3:Y:S04]  /*0670*/  LDG.E R13, desc[UR16][R2.64+0x4] ;  /* 0x00000410020d7981 */ /* 0x000ee8000c1e1900 */
[----:B------:R-:W2:Y:S04]  /*0680*/  LDG.E R11, desc[UR16][R4.64] ;  /* 0x00000010040b7981 */ /* 0x000ea8000c1e1900 */
        /* <DEDUP_REMOVED lines=22> */
.L_x_10:
        /* <DEDUP_REMOVED lines=23> */
.L_x_11:
[----:B------:R-:W-:Y:S05]  /*0960*/  BRA.U !UP1, `(.L_x_7) ;  /* 0x0000000109347547 */ /* 0x000fea000b800000 */
[----:B------:R-:W0:Y:S01]  /*0970*/  LDC.64 R12, c[0x0][0x380] ;  /* 0x0000e000ff0c7b82 */ /* 0x000e220000000a00 */
[----:B------:R-:W-:Y:S01]  /*0980*/  IADD3 R9, PT, PT, R8, UR4, RZ ;  /* 0x0000000408097c10 */ /* 0x000fe2000fffe0ff */
[----:B------:R-:W-:-:S06]  /*0990*/  UIADD3 UR5, UPT, UPT, -UR5, URZ, URZ ;  /* 0x000000ff05057290 */ /* 0x000fcc000fffe1ff */
[----:B------:R-:W1:Y:S06]  /*09a0*/  LDC.64 R10, c[0x0][0x388] ;  /* 0x0000e200ff0a7b82 */ /* 0x000e6c0000000a00 */
.L_x_12:
[----:B-1----:R-:W-:-:S04]  /*09b0*/  IMAD.WIDE R2, R9, 0x4, R10 ;  /* 0x0000000409027825 */ /* 0x002fc800078e020a */
[C---:B0-----:R-:W-:Y:S02]  /*09c0*/  IMAD.WIDE R4, R9.reuse, 0x4, R12 ;  /* 0x0000000409047825 */ /* 0x041fe400078e020c */
[----:B------:R-:W2:Y:S04]  /*09d0*/  LDG.E R2, desc[UR16][R2.64] ;  /* 0x0000001002027981 */ /* 0x000ea8000c1e1900 */
[----:B------:R-:W2:Y:S01]  /*09e0*/  LDG.E R4, desc[UR16][R4.64] ;  /* 0x0000001004047981 */ /* 0x000ea2000c1e1900 */
[----:B------:R-:W-:Y:S01]  /*09f0*/  UIADD3 UR5, UPT, UPT, UR5, 0x1, URZ ;  /* 0x0000000105057890 */ /* 0x000fe2000fffe0ff */
[----:B------:R-:W-:-:S03]  /*0a00*/  IADD3 R9, PT, PT, R9, 0x1, RZ ;  /* 0x0000000109097810 */ /* 0x000fc60007ffe0ff */
[----:B------:R-:W-:Y:S01]  /*0a10*/  UISETP.NE.AND UP0, UPT, UR5, URZ, UPT ;  /* 0x000000ff0500728c */ /* 0x000fe2000bf05270 */
[----:B--2---:R-:W-:-:S08]  /*0a20*/  FFMA R15, R4, R2, R15 ;  /* 0x00000002040f7223 */ /* 0x004fd0000000000f */
[----:B------:R-:W-:Y:S05]  /*0a30*/  BRA.U UP0, `(.L_x_12) ;  /* 0xfffffffd00dc7547 */ /* 0x000fea000b83ffff */
.L_x_7:
[----:B------:R-:W0:Y:S01]  /*0a40*/  LDC.64 R2, c[0x0][0x390] ;  /* 0x0000e400ff027b82 */ /* 0x000e220000000a00 */
[----:B------:R-:W-:-:S04]  /*0a50*/  IMAD R7, R0, UR18, R7 ;  /* 0x0000001200077c24 */ /* 0x000fc8000f8e0207 */
[----:B0-----:R-:W-:-:S05]  /*0a60*/  IMAD.WIDE R2, R7, 0x4, R2 ;  /* 0x0000000407027825 */ /* 0x001fca00078e0202 */
[----:B------:R-:W-:Y:S01]  /*0a70*/  STG.E desc[UR16][R2.64], R15 ;  /* 0x0000000f02007986 */ /* 0x000fe2000c101910 */
[----:B------:R-:W-:Y:S05]  /*0a80*/  EXIT ;  /* 0x000000000000794d */ /* 0x000fea0003800000 */
.L_x_13:
        /* <DEDUP_REMOVED lines=15> */
.L_x_24:


//--------------------- .text._Z11matrix_multPfS_S_ii --------------------------
	.section	.text._Z11matrix_multPfS_S_ii,"ax",@progbits
	.align	128
        .global         _Z11matrix_multPfS_S_ii
        .type           _Z11matrix_multPfS_S_ii,@function
        .size           _Z11matrix_multPfS_S_ii,(.L_x_25 - _Z11matrix_multPfS_S_ii)
        .other          _Z11matrix_multPfS_S_ii,@"STO_CUDA_ENTRY STV_DEFAULT"
_Z11matrix_multPfS_S_ii:
.text._Z11matrix_multPfS_S_ii:
[----:B------:R-:W-:Y:S01]  /*0000*/  LDC R1, c[0x0][0x37c] ;  /* 0x0000df00ff017b82 */ /* 0x000fe20000000800 */
[----:B------:R-:W0:Y:S07]  /*0010*/  S2R R0, SR_TID.X ;  /* 0x0000000000007919 */ /* 0x000e2e0000002100 */
[----:B------:R-:W0:Y:S01]  /*0020*/  LDC R3, c[0x0][0x360] ;  /* 0x0000d800ff037b82 */ /* 0x000e220000000800 */
[----:B------:R-:W1:Y:S07]  /*0030*/  S2R R14, SR_TID.Y ;  /* 0x00000000000e7919 */ /* 0x000e6e0000002200 */
[----:B------:R-:W0:Y:S08]  /*0040*/  S2UR UR4, SR_CTAID.X ;  /* 0x00000000000479c3 */ /* 0x000e300000002500 */
        /* <DEDUP_REMOVED lines=8> */
[----:B------:R-:W0:Y:S01]  /*00d0*/  LDC R17, c[0x0][0x398] ;  /* 0x0000e600ff117b82 */ /* 0x000e220000000800 */
[----:B------:R-:W1:Y:S01]  /*00e0*/  LDCU.64 UR6, c[0x0][0x358] ;  /* 0x00006b00ff0677ac */ /* 0x000e620008000a00 */
[----:B------:R-:W-:Y:S01]  /*00f0*/  HFMA2 R26, -RZ, RZ, 0, 0 ;  /* 0x00000000ff1a7431 */ /* 0x000fe200000001ff */
[----:B0-----:R-:W-:-:S13]  /*0100*/  ISETP.GE.AND P0, PT, R17, 0x1, PT ;  /* 0x000000011100780c */ /* 0x001fda0003f06270 */
[----:B-1----:R-:W-:Y:S05]  /*0110*/  @!P0 BRA `(.L_x_14) ;  /* 0x0000000400b88947 */ /* 0x002fea0003800000 */
[C---:B------:R-:W-:Y:S01]  /*0120*/  ISETP.GE.U32.AND P1, PT, R17.reuse, 0x8, PT ;  /* 0x000000081100780c */ /* 0x040fe20003f26070 */
[----:B------:R-:W-:Y:S01]  /*0130*/  IMAD R18, R0, R17, RZ ;  /* 0x0000001100127224 */ /* 0x000fe200078e02ff */
[----:B------:R-:W-:Y:S02]  /*0140*/  LOP3.LUT R25, R17, 0x7, RZ, 0xc0, !PT ;  /* 0x0000000711197812 */ /* 0x000fe400078ec0ff */
[----:B------:R-:W-:Y:S02]  /*0150*/  MOV R26, RZ ;  /* 0x000000ff001a7202 */ /* 0x000fe40000000f00 */
[----:B------:R-:W-:Y:S02]  /*0160*/  ISETP.NE.AND P0, PT, R25, RZ, PT ;  /* 0x000000ff1900720c */ /* 0x000fe40003f05270 */
[----:B------:R-:W-:-:S05]  /*0170*/  MOV R19, RZ ;  /* 0x000000ff00137202 */ /* 0x000fca0000000f00 */
[----:B------:R-:W-:Y:S06]  /*0180*/  @!P1 BRA `(.L_x_15) ;  /* 0x0000000000c49947 */ /* 0x000fec0003800000 */
[----:B------:R-:W0:Y:S01]  /*0190*/  LDCU.64 UR4, c[0x0][0x380] ;  /* 0x00007000ff0477ac */ /* 0x000e220008000a00 */
[----:B------:R-:W-:Y:S02]  /*01a0*/  LOP3.LUT R19, R17, 0x7ffffff8, RZ, 0xc0, !PT ;  /* 0x7ffffff811137812 */ /* 0x000fe400078ec0ff */
[----:B------:R-:W-:Y:S02]  /*01b0*/  MOV R26, RZ ;  /* 0x000000ff001a7202 */ /* 0x000fe40000000f00 */
[----:B------:R-:W-:Y:S02]  /*01c0*/  MOV R16, R18 ;  /* 0x0000001200107202 */ /* 0x000fe40000000f00 */
[----:B------:R-:W-:Y:S02]  /*01d0*/  MOV R22, R14 ;  /* 0x0000000e00167202 */ /* 0x000fe40000000f00 */
[----:B------:R-:W-:Y:S01]  /*01e0*/  IADD3 R20, PT, PT, -R19, RZ, RZ ;  /* 0x000000ff13147210 */ /* 0x000fe20007ffe1ff */
[----:B0-----:R-:W-:-:S04]  /*01f0*/  UIADD3 UR4, UP0, UPT, UR4, 0x10, URZ ;  /* 0x0000001004047890 */ /* 0x001fc8000ff1e0ff */
[----:B------:R-:W-:-:S12]  /*0200*/  UIADD3.X UR5, UPT, UPT, URZ, UR5, URZ, UP0, !UPT ;  /* 0x00000005ff057290 */ /* 0x000fd800087fe4ff */
.L_x_16:
[----:B------:R-:W0:Y:S01]  /*0210*/  LDC.64 R12, c[0x0][0x388] ;  /* 0x0000e200ff0c7b82 */ /* 0x000e220000000a00 */
[----:B------:R-:W-:Y:S02]  /*0220*/  MOV R2, UR4 ;  /* 0x0000000400027c02 */ /* 0x000fe40008000f00 */
[----:B------:R-:W-:-:S03]  /*0230*/  MOV R3, UR5 ;  /* 0x0000000500037c02 */ /* 0x000fc60008000f00 */
[----:B------:R-:W-:-:S05]  /*0240*/  IMAD.WIDE R2, R16, 0x4, R2 ;  /* 0x0000000410027825 */ /* 0x000fca00078e0202 */
[----:B------:R-:W2:Y:S04]  /*0250*/  LDG.E R21, desc[UR6][R2.64+-0x10] ;  /* 0xfffff00602157981 */ /* 0x000ea8000c1e1900 */
[----:B------:R-:W3:Y:S04]  /*0260*/  LDG.E R23, desc[UR6][R2.64+-0xc] ;  /* 0xfffff40602177981 */ /* 0x000ee8000c1e1900 */
[----:B------:R-:W4:Y:S01]  /*0270*/  LDG.E R29, desc[UR6][R2.64+-0x8] ;  /* 0xfffff806021d7981 */ /* 0x000f22000c1e1900 */
[----:B0-----:R-:W-:-:S05]  /*0280*/  IMAD.WIDE R12, R22, 0x4, R12 ;  /* 0x00000004160c7825 */ /* 0x001fca00078e020c */
[----:B------:R0:W2:Y:S01]  /*0290*/  LDG.E R24, desc[UR6][R12.64] ;  /* 0x000000060c187981 */ /* 0x0000a2000c1e1900 */
[----:B------:R-:W-:-:S04]  /*02a0*/  IMAD.WIDE R10, R15, 0x4, R12 ;  /* 0x000000040f0a7825 */ /* 0x000fc800078e020c */
[C---:B------:R-:W-:Y:S02]  /*02b0*/  IMAD.WIDE R4, R15.reuse, 0x4, R10 ;  /* 0x000000040f047825 */ /* 0x040fe400078e020a */
[----:B------:R-:W3:Y:S02]  /*02c0*/  LDG.E R10, desc[UR6][R10.64] ;  /* 0x000000060a0a7981 */ /* 0x000ee4000c1e1900 */
[C---:B------:R-:W-:Y:S02]  /*02d0*/  IMAD.WIDE R6, R15.reuse, 0x4, R4 ;  /* 0x000000040f067825 */ /* 0x040fe400078e0204 */
[----:B------:R1:W4:Y:S02]  /*02e0*/  LDG.E R28, desc[UR6][R4.64] ;  /* 0x00000006041c7981 */ /* 0x000324000c1e1900 */
[C---:B------:R-:W-:Y:S02]  /*02f0*/  IMAD.WIDE R8, R15.reuse, 0x4, R6 ;  /* 0x000000040f087825 */ /* 0x040fe400078e0206 */
[----:B------:R-:W5:Y:S02]  /*0300*/  LDG.E R6, desc[UR6][R6.64] ;  /* 0x0000000606067981 */ /* 0x000f64000c1e1900 */
[----:B0-----:R-:W-:-:S05]  /*0310*/  IMAD.WIDE R12, R15, 0x4, R8 ;  /* 0x000000040f0c7825 */ /* 0x001fca00078e0208 */
[----:B------:R-:W5:Y:S04]  /*0320*/  LDG.E R11, desc[UR6][R12.64] ;  /* 0x000000060c0b7981 */ /* 0x000f68000c1e1900 */
[----:B------:R-:W5:Y:S04]  /*0330*/  LDG.E R7, desc[UR6][R8.64] ;  /* 0x0000000608077981 */ /* 0x000f68000c1e1900 */
[----:B------:R-:W5:Y:S04]  /*0340*/  LDG.E R9, desc[UR6][R2.64+-0x4] ;  /* 0xfffffc0602097981 */ /* 0x000f68000c1e1900 */
[----:B------:R-:W5:Y:S01]  /*0350*/  LDG.E R8, desc[UR6][R2.64+0x8] ;  /* 0x0000080602087981 */ /* 0x000f62000c1e1900 */
[----:B--2---:R-:W-:Y:S01]  /*0360*/  FFMA R24, R21, R24, R26 ;  /* 0x0000001815187223 */ /* 0x004fe2000000001a */
[----:B------:R-:W-:-:S02]  /*0370*/  IMAD.WIDE R26, R15, 0x4, R12 ;  /* 0x000000040f1a7825 */ /* 0x000fc400078e020c */
[----:B------:R-:W2:Y:S04]  /*0380*/  LDG.E R21, desc[UR6][R2.64] ;  /* 0x0000000602157981 */ /* 0x000ea8000c1e1900 */
[----:B------:R-:W2:Y:S01]  /*0390*/  LDG.E R12, desc[UR6][R2.64+0x4] ;  /* 0x00000406020c7981 */ /* 0x000ea2000c1e1900 */
[----:B-1----:R-:W-:-:S03]  /*03a0*/  IMAD.WIDE R4, R15, 0x4, R26 ;  /* 0x000000040f047825 */ /* 0x002fc600078e021a */
[----:B------:R-:W2:Y:S04]  /*03b0*/  LDG.E R13, desc[UR6][R2.64+0xc] ;  /* 0x00000c06020d7981 */ /* 0x000ea8000c1e1900 */
[----:B------:R-:W2:Y:S04]  /*03c0*/  LDG.E R4, desc[UR6][R4.64] ;  /* 0x0000000604047981 */ /* 0x000ea8000c1e1900 */
[----:B------:R-:W2:Y:S01]  /*03d0*/  LDG.E R3, desc[UR6][R26.64] ;  /* 0x000000061a037981 */ /* 0x000ea2000c1e1900 */
[----:B---3--:R-:W-:Y:S01]  /*03e0*/  FFMA R10, R23, R10, R24 ;  /* 0x0000000a170a7223 */ /* 0x008fe20000000018 */
[----:B------:R-:W-:-:S03]  /*03f0*/  IADD3 R20, PT, PT, R20, 0x8, RZ ;  /* 0x0000000814147810 */ /* 0x000fc60007ffe0ff */
[----:B----4-:R-:W-:Y:S01]  /*0400*/  FFMA R10, R29, R28, R10 ;  /* 0x0000001c1d0a7223 */ /* 0x010fe2000000000a */
[----:B------:R-:W-:Y:S02]  /*0410*/  ISETP.NE.AND P1, PT, R20, RZ, PT ;  /* 0x000000ff1400720c */ /* 0x000fe40003f25270 */
[----:B------:R-:W-:Y:S01]  /*0420*/  LEA R22, R15, R22, 0x3 ;  /* 0x000000160f167211 */ /* 0x000fe200078e18ff */
[----:B-----5:R-:W-:Y:S01]  /*0430*/  FFMA R6, R9, R6, R10 ;  /* 0x0000000609067223 */ /* 0x020fe2000000000a */
[----:B------:R-:W-:-:S03]  /*0440*/  IADD3 R16, PT, PT, R16, 0x8, RZ ;  /* 0x0000000810107810 */ /* 0x000fc60007ffe0ff */
[----:B--2---:R-:W-:-:S04]  /*0450*/  FFMA R7, R21, R7, R6 ;  /* 0x0000000715077223 */ /* 0x004fc80000000006 */
[----:B------:R-:W-:-:S04]  /*0460*/  FFMA R7, R12, R11, R7 ;  /* 0x0000000b0c077223 */ /* 0x000fc80000000007 */
[----:B------:R-:W-:-:S04]  /*0470*/  FFMA R8, R8, R3, R7 ;  /* 0x0000000308087223 */ /* 0x000fc80000000007 */
[----:B------:R-:W-:Y:S01]  /*0480*/  FFMA R26, R13, R4, R8 ;  /* 0x000000040d1a7223 */ /* 0x000fe20000000008 */
[----:B------:R-:W-:Y:S06]  /*0490*/  @P1 BRA `(.L_x_16) ;  /* 0xfffffffc005c1947 */ /* 0x000fec000383ffff */
.L_x_15:
[----:B------:R-:W-:Y:S05]  /*04a0*/  @!P0 BRA `(.L_x_14) ;  /* 0x0000000000d48947 */ /* 0x000fea0003800000 */
[----:B------:R-:W-:Y:S02]  /*04b0*/  ISETP.GE.U32.AND P0, PT, R25, 0x4, PT ;  /* 0x000000041900780c */ /* 0x000fe40003f06070 */
[----:B------:R-:W-:-:S04]  /*04c0*/  LOP3.LUT R12, R17, 0x3, RZ, 0xc0, !PT ;  /* 0x00000003110c7812 */ /* 0x000fc800078ec0ff */
[----:B------:R-:W-:-:S07]  /*04d0*/  ISETP.NE.AND P1, PT, R12, RZ, PT ;  /* 0x000000ff0c00720c */ /* 0x000fce0003f25270 */
[----:B------:R-:W-:Y:S06]  /*04e0*/  @!P0 BRA `(.L_x_17) ;  /* 0x0000000000588947 */ /* 0x000fec0003800000 */
[----:B------:R-:W0:Y:S01]  /*04f0*/  LDC.64 R8, c[0x0][0x388] ;  /* 0x0000e200ff087b82 */ /* 0x000e220000000a00 */
[----:B------:R-:W-:Y:S01]  /*0500*/  IMAD R7, R19, R15, R14 ;  /* 0x0000000f13077224 */ /* 0x000fe200078e020e */
[----:B------:R-:W-:-:S06]  /*0510*/  IADD3 R5, PT, PT, R18, R19, RZ ;  /* 0x0000001312057210 */ /* 0x000fcc0007ffe0ff */
[----:B------:R-:W1:Y:S01]  /*0520*/  LDC.64 R2, c[0x0][0x380] ;  /* 0x0000e000ff027b82 */ /* 0x000e620000000a00 */
[----:B0-----:R-:W-:-:S04]  /*0530*/  IMAD.WIDE R8, R7, 0x4, R8 ;  /* 0x0000000407087825 */ /* 0x001fc800078e0208 */
[----:B------:R-:W-:Y:S02]  /*0540*/  IMAD.WIDE R10, R15, 0x4, R8 ;  /* 0x000000040f0a7825 */ /* 0x000fe400078e0208 */
[----:B------:R-:W2:Y:S02]  /*0550*/  LDG.E R8, desc[UR6][R8.64] ;  /* 0x0000000608087981 */ /* 0x000ea4000c1e1900 */
[----:B-1----:R-:W-:-:S04]  /*0560*/  IMAD.WIDE R2, R5, 0x4, R2 ;  /* 0x0000000405027825 */ /* 0x002fc800078e0202 */
[C---:B------:R-:W-:Y:S01]  /*0570*/  IMAD.WIDE R4, R15.reuse, 0x4, R10 ;  /* 0x000000040f047825 */ /* 0x040fe200078e020a */
[----:B------:R-:W2:Y:S04]  /*0580*/  LDG.E R13, desc[UR6][R2.64] ;  /* 0x00000006020d7981 */ /* 0x000ea8000c1e1900 */
[----:B------:R-:W3:Y:S01]  /*0590*/  LDG.E R10, desc[UR6][R10.64] ;  /* 0x000000060a0a7981 */ /* 0x000ee2000c1e1900 */
[----:B------:R-:W-:-:S03]  /*05a0*/  IMAD.WIDE R6, R15, 0x4, R4 ;  /* 0x000000040f067825 */ /* 0x000fc600078e0204 */
[----:B------:R-:W3:Y:S04]  /*05b0*/  LDG.E R16, desc[UR6][R2.64+0x4] ;  /* 0x0000040602107981 */ /* 0x000ee8000c1e1900 */
[----:B------:R-:W4:Y:S04]  /*05c0*/  LDG.E R21, desc[UR6][R4.64] ;  /* 0x0000000604157981 */ /* 0x000f28000c1e1900 */
[----:B------:R-:W4:Y:S04]  /*05d0*/  LDG.E R20, desc[UR6][R2.64+0x8] ;  /* 0x0000080602147981 */ /* 0x000f28000c1e1900 */
[----:B------:R-:W5:Y:S04]  /*05e0*/  LDG.E R22, desc[UR6][R2.64+0xc] ;  /* 0x00000c0602167981 */ /* 0x000f68000c1e1900 */
[----:B------:R-:W5:Y:S01]  /*05f0*/  LDG.E R6, desc[UR6][R6.64] ;  /* 0x0000000606067981 */ /* 0x000f62000c1e1900 */
[----:B------:R-:W-:Y:S01]  /*0600*/  IADD3 R19, PT, PT, R19, 0x4, RZ ;  /* 0x0000000413137810 */ /* 0x000fe20007ffe0ff */
[----:B--2---:R-:W-:-:S04]  /*0610*/  FFMA R13, R13, R8, R26 ;  /* 0x000000080d0d7223 */ /* 0x004fc8000000001a */
[----:B---3--:R-:W-:-:S04]  /*0620*/  FFMA R13, R16, R10, R13 ;  /* 0x0000000a100d7223 */ /* 0x008fc8000000000d */
[----:B----4-:R-:W-:-:S04]  /*0630*/  FFMA R13, R20, R21, R13 ;  /* 0x00000015140d7223 */ /* 0x010fc8000000000d */
[----:B-----5:R-:W-:-:S07]  /*0640*/  FFMA R26, R22, R6, R13 ;  /* 0x00000006161a7223 */ /* 0x020fce000000000d */
.L_x_17:
[----:B------:R-:W-:Y:S05]  /*0650*/  @!P1 BRA `(.L_x_14) ;  /* 0x0000000000689947 */ /* 0x000fea0003800000 */
[----:B------:R-:W0:Y:S01]  /*0660*/  LDC.64 R8, c[0x0][0x388] ;  /* 0x0000e200ff087b82 */ /* 0x000e220000000a00 */
[----:B------:R-:W-:Y:S02]  /*0670*/  ISETP.NE.AND P0, PT, R12, 0x1, PT ;  /* 0x000000010c00780c */ /* 0x000fe40003f05270 */
[----:B------:R-:W-:-:S04]  /*0680*/  LOP3.LUT R17, R17, 0x1, RZ, 0xc0, !PT ;  /* 0x0000000111117812 */ /* 0x000fc800078ec0ff */
[----:B------:R-:W-:Y:S01]  /*0690*/  ISETP.NE.U32.AND P1, PT, R17, 0x1, PT ;  /* 0x000000011100780c */ /* 0x000fe20003f25070 */
[----:B------:R-:W1:Y:S06]  /*06a0*/  LDC.64 R6, c[0x0][0x380] ;  /* 0x0000e000ff067b82 */ /* 0x000e6c0000000a00 */
[C---:B------:R-:W-:Y:S01]  /*06b0*/  @P0 IMAD R13, R19.reuse, R15, R14 ;  /* 0x0000000f130d0224 */ /* 0x040fe200078e020e */
[----:B------:R-:W-:Y:S01]  /*06c0*/  @P0 IADD3 R11, PT, PT, R18, R19, RZ ;  /* 0x00000013120b0210 */ /* 0x000fe20007ffe0ff */
[----:B------:R-:W2:Y:S01]  /*06d0*/  LDC.64 R4, c[0x0][0x380] ;  /* 0x0000e000ff047b82 */ /* 0x000ea20000000a00 */
[----:B------:R-:W-:-:S07]  /*06e0*/  @P0 IADD3 R19, PT, PT, R19, 0x2, RZ ;  /* 0x0000000213130810 */ /* 0x000fce0007ffe0ff */
[----:B------:R-:W3:Y:S01]  /*06f0*/  LDC.64 R2, c[0x0][0x388] ;  /* 0x0000e200ff027b82 */ /* 0x000ee20000000a00 */
[----:B0-----:R-:W-:Y:S01]  /*0700*/  @P0 IMAD.WIDE R8, R13, 0x4, R8 ;  /* 0x000000040d080825 */ /* 0x001fe200078e0208 */
[----:B------:R-:W-:-:S03]  /*0710*/  @!P1 IADD3 R13, PT, PT, R18, R19, RZ ;  /* 0x00000013120d9210 */ /* 0x000fc60007ffe0ff */
[----:B------:R-:W-:Y:S01]  /*0720*/  @!P1 IMAD R19, R19, R15, R14 ;  /* 0x0000000f13139224 */ /* 0x000fe200078e020e */
[----:B------:R-:W4:Y:S01]  /*0730*/  @P0 LDG.E R12, desc[UR6][R8.64] ;  /* 0x00000006080c0981 */ /* 0x000f22000c1e1900 */
[----:B-1----:R-:W-:-:S04]  /*0740*/  @P0 IMAD.WIDE R6, R11, 0x4, R6 ;  /* 0x000000040b060825 */ /* 0x002fc800078e0206 */
[----:B------:R-:W-:Y:S01]  /*0750*/  @P0 IMAD.WIDE R10, R15, 0x4, R8 ;  /* 0x000000040f0a0825 */ /* 0x000fe200078e0208 */
[----:B------:R-:W4:Y:S03]  /*0760*/  @P0 LDG.E R17, desc[UR6][R6.64] ;  /* 0x0000000606110981 */ /* 0x000f26000c1e1900 */
[----:B--2---:R-:W-:Y:S01]  /*0770*/  @!P1 IMAD.WIDE R4, R13, 0x4, R4 ;  /* 0x000000040d049825 */ /* 0x004fe200078e0204 */
[----:B------:R-:W2:Y:S04]  /*0780*/  @P0 LDG.E R21, desc[UR6][R6.64+0x4] ;  /* 0x0000040606150981 */ /* 0x000ea8000c1e1900 */
[----:B------:R-:W2:Y:S01]  /*0790*/  @P0 LDG.E R10, desc[UR6][R10.64] ;  /* 0x000000060a0a0981 */ /* 0x000ea2000c1e1900 */
[----:B---3--:R-:W-:-:S03]  /*07a0*/  @!P1 IMAD.WIDE R2, R19, 0x4, R2 ;  /* 0x0000000413029825 */ /* 0x008fc600078e0202 */
[----:B------:R-:W3:Y:S04]  /*07b0*/  @!P1 LDG.E R5, desc[UR6][R4.64] ;  /* 0x0000000604059981 */ /* 0x000ee8000c1e1900 */
[----:B------:R-:W3:Y:S01]  /*07c0*/  @!P1 LDG.E R2, desc[UR6][R2.64] ;  /* 0x0000000602029981 */ /* 0x000ee2000c1e1900 */
[----:B----4-:R-:W-:-:S04]  /*07d0*/  @P0 FFMA R12, R17, R12, R26 ;  /* 0x0000000c110c0223 */ /* 0x010fc8000000001a */
[----:B--2---:R-:W-:-:S04]  /*07e0*/  @P0 FFMA R26, R21, R10, R12 ;  /* 0x0000000a151a0223 */ /* 0x004fc8000000000c */
[----:B---3--:R-:W-:-:S07]  /*07f0*/  @!P1 FFMA R26, R5, R2, R26 ;  /* 0x00000002051a9223 */ /* 0x008fce000000001a */
.L_x_14:
[----:B------:R-:W0:Y:S01]  /*0800*/  LDC.64 R2, c[0x0][0x390] ;  /* 0x0000e400ff027b82 */ /* 0x000e220000000a00 */
[----:B------:R-:W-:-:S04]  /*0810*/  IMAD R15, R0, R15, R14 ;  /* 0x0000000f000f7224 */ /* 0x000fc800078e020e */
[----:B0-----:R-:W-:-:S05]  /*0820*/  IMAD.WIDE R2, R15, 0x4, R2 ;  /* 0x000000040f027825 */ /* 0x001fca00078e0202 */
[----:B------:R-:W-:Y:S01]  /*0830*/  STG.E desc[UR6][R2.64], R26 ;  /* 0x0000001a02007986 */ /* 0x000fe2000c101906 */
[----:B------:R-:W-:Y:S05]  /*0840*/  EXIT ;  /* 0x000000000000794d */ /* 0x000fea0003800000 */
.L_x_18:
        /* <DEDUP_REMOVED lines=11> */
.L_x_25:


//--------------------- .text._Z11matrix_testPfiiPi --------------------------
	.section	.text._Z11matrix_testPfiiPi,"ax",@progbits
	.align	128
        .global         _Z11matrix_testPfiiPi
        .type           _Z11matrix_testPfiiPi,@function
        .size           _Z11matrix_testPfiiPi,(.L_x_26 - _Z11matrix_testPfiiPi)
        .other          _Z11matrix_testPfiiPi,@"STO_CUDA_ENTRY STV_DEFAULT"
_Z11matrix_testPfiiPi:
.text._Z11matrix_testPfiiPi:
        /* <DEDUP_REMOVED lines=13> */
[----:B------:R-:W0:Y:S01]  /*00d0*/  LDC.64 R2, c[0x0][0x380] ;  /* 0x0000e000ff027b82 */ /* 0x000e220000000a00 */
[----:B------:R-:W1:Y:S01]  /*00e0*/  LDCU.64 UR4, c[0x0][0x358] ;  /* 0x00006b00ff0477ac */ /* 0x000e620008000a00 */
[----:B------:R-:W-:Y:S01]  /*00f0*/  IMAD R5, R0, UR6, R5 ;  /* 0x0000000600057c24 */ /* 0x000fe2000f8e0205 */
[----:B------:R-:W2:Y:S03]  /*0100*/  LDCU UR7, c[0x0][0x388] ;  /* 0x00007100ff0777ac */ /* 0x000ea60008000800 */
[----:B0-----:R-:W-:-:S06]  /*0110*/  IMAD.WIDE R2, R5, 0x4, R2 ;  /* 0x0000000405027825 */ /* 0x001fcc00078e0202 */
[----:B-1----:R-:W3:Y:S01]  /*0120*/  LDG.E R2, desc[UR4][R2.64] ;  /* 0x0000000402027981 */ /* 0x002ee2000c1e1900 */
[----:B------:R-:W-:Y:S01]  /*0130*/  HFMA2 R5, -RZ, RZ, 1.75, 0 ;  /* 0x3f000000ff057431 */ /* 0x000fe200000001ff */
[----:B--2---:R-:W-:-:S04]  /*0140*/  I2FP.F32.S32 R0, UR7 ;  /* 0x0000000700007c45 */ /* 0x004fc80008201400 */
[----:B---3--:R-:W-:-:S05]  /*0150*/  LOP3.LUT R5, R5, 0x80000000, R2, 0xb8, !PT ;  /* 0x8000000005057812 */ /* 0x008fca00078eb802 */
[----:B------:R-:W-:-:S06]  /*0160*/  FADD.RZ R5, R2, R5 ;  /* 0x0000000502057221 */ /* 0x000fcc000000c000 */
[----:B------:R-:W0:Y:S02]  /*0170*/  FRND.TRUNC R5, R5 ;  /* 0x0000000500057307 */ /* 0x000e24000020d000 */
[----:B0-----:R-:W-:-:S13]  /*0180*/  FSETP.NEU.AND P0, PT, R5, R0, PT ;  /* 0x000000000500720b */ /* 0x001fda0003f0d000 */
[----:B------:R-:W-:Y:S05]  /*0190*/  @!P0 EXIT ;  /* 0x000000000000894d */ /* 0x000fea0003800000 */
[----:B------:R-:W0:Y:S01]  /*01a0*/  S2R R0, SR_LANEID ;  /* 0x0000000000007919 */ /* 0x000e220000000000 */
[----:B------:R-:W1:Y:S01]  /*01b0*/  LDC.64 R2, c[0x0][0x390] ;  /* 0x0000e400ff027b82 */ /* 0x000e620000000a00 */
[----:B------:R-:W-:Y:S02]  /*01c0*/  VOTEU.ANY UR6, UPT, PT ;  /* 0x0000000000067886 */ /* 0x000fe400038e0100 */
[----:B------:R-:W-:Y:S02]  /*01d0*/  UFLO.U32 UR7, UR6 ;  /* 0x00000006000772bd */ /* 0x000fe400080e0000 */
[----:B------:R-:W1:Y:S04]  /*01e0*/  POPC R5, UR6 ;  /* 0x0000000600057d09 */ /* 0x000e680008000000 */
[----:B0-----:R-:W-:-:S13]  /*01f0*/  ISETP.EQ.U32.AND P0, PT, R0, UR7, PT ;  /* 0x0000000700007c0c */ /* 0x001fda000bf02070 */
[----:B-1----:R-:W-:Y:S01]  /*0200*/  @P0 REDG.E.ADD.STRONG.GPU desc[UR4][R2.64], R5 ;  /* 0x000000050200098e */ /* 0x002fe2000c12e104 */
[----:B------:R-:W-:Y:S05]  /*0210*/  EXIT ;  /* 0x000000000000794d */ /* 0x000fea0003800000 */
.L_x_19:
        /* <DEDUP_REMOVED lines=14> */
.L_x_26:


//--------------------- .text._Z11matrix_initPfS_S_S_S_iifPi --------------------------
	.section	.text._Z11matrix_initPfS_S_S_S_iifPi,"ax",@progbits
	.align	128
        .global         _Z11matrix_initPfS_S_S_S_iifPi
        .type           _Z11matrix_initPfS_S_S_S_iifPi,@function
        .size           _Z11matrix_initPfS_S_S_S_iifPi,(.L_x_27 - _Z11matrix_initPfS_S_S_S_iifPi)
        .other          _Z11matrix_initPfS_S_S_S_iifPi,@"STO_CUDA_ENTRY STV_DEFAULT"
_Z11matrix_initPfS_S_S_S_iifPi:
.text._Z11matrix_initPfS_S_S_S_iifPi:
[----:B------:R-:W-:Y:S01]  /*0000*/  LDC R1, c[0x0][0x37c] ;  /* 0x0000df00ff017b82 */ /* 0x000fe20000000800 */
[----:B------:R-:W0:Y:S07]  /*0010*/  S2R R0, SR_TID.X ;  /* 0x0000000000007919 */ /* 0x000e2e0000002100 */
[----:B------:R-:W0:Y:S01]  /*0020*/  LDC R3, c[0x0][0x360] ;  /* 0x0000d800ff037b82 */ /* 0x000e220000000800 */
[----:B------:R-:W1:Y:S01]  /*0030*/  LDCU UR4, c[0x0][0x3ac] ;  /* 0x00007580ff0477ac */ /* 0x000e620008000800 */
[----:B------:R-:W-:Y:S01]  /*0040*/  BSSY.RECONVERGENT B0, `(.L_x_20) ;  /* 0x0000021000007945 */ /* 0x000fe20003800200 */
[----:B------:R-:W2:Y:S05]  /*0050*/  S2R R5, SR_TID.Y ;  /* 0x0000000000057919 */ /* 0x000eaa0000002200 */
[----:B------:R-:W0:Y:S08]  /*0060*/  S2UR UR5, SR_CTAID.X ;  /* 0x00000000000579c3 */ /* 0x000e300000002500 */
[----:B------:R-:W2:Y:S08]  /*0070*/  S2UR UR6, SR_CTAID.Y ;  /* 0x00000000000679c3 */ /* 0x000eb00000002600 */
[----:B------:R-:W2:Y:S01]  /*0080*/  LDC R2, c[0x0][0x364] ;  /* 0x0000d900ff027b82 */ /* 0x000ea20000000800 */
[----:B0-----:R-:W-:Y:S01]  /*0090*/  IMAD R0, R3, UR5, R0 ;  /* 0x0000000503007c24 */ /* 0x001fe2000f8e0200 */
[----:B-1----:R-:W-:Y:S01]  /*00a0*/  UIMAD UR5, UR4, UR4, URZ ;  /* 0x00000004040572a4 */ /* 0x002fe2000f8e02ff */
[----:B--2---:R-:W-:Y:S01]  /*00b0*/  IMAD R5, R2, UR6, R5 ;  /* 0x0000000602057c24 */ /* 0x004fe2000f8e0205 */
[----:B------:R-:W0:Y:S03]  /*00c0*/  LDCU.64 UR6, c[0x0][0x358] ;  /* 0x00006b00ff0677ac */ /* 0x000e260008000a00 */
[----:B------:R-:W-:Y:S01]  /*00d0*/  IMAD R11, R5, UR4, R0 ;  /* 0x00000004050b7c24 */ /* 0x000fe2000f8e0200 */
[----:B------:R-:W-:-:S04]  /*00e0*/  LOP3.LUT P0, RZ, R0, R5, RZ, 0xfc, !PT ;  /* 0x0000000500ff7212 */ /* 0x000fc8000780fcff */
[----:B------:R-:W-:Y:S01]  /*00f0*/  ISETP.GE.AND P1, PT, R11, UR5, PT ;  /* 0x000000050b007c0c */ /* 0x000fe2000bf26270 */
[----:B------:R-:W1:-:S12]  /*0100*/  LDCU UR5, c[0x0][0x3a8] ;  /* 0x00007500ff0577ac */ /* 0x000e580008000800 */
[----:B------:R-:W2:Y:S01]  /*0110*/  @!P1 LDC.64 R2, c[0x0][0x3a0] ;  /* 0x0000e800ff029b82 */ /* 0x000ea20000000a00 */
[----:B-1----:R-:W-:-:S07]  /*0120*/  UIMAD UR4, UR4, UR5, URZ ;  /* 0x00000005040472a4 */ /* 0x002fce000f8e02ff */
[----:B------:R-:W0:Y:S01]  /*0130*/  @!P1 LDC R7, c[0x0][0x3b0] ;  /* 0x0000ec00ff079b82 */ /* 0x000e220000000800 */
[C---:B------:R-:W-:Y:S01]  /*0140*/  ISETP.GE.AND P2, PT, R11.reuse, UR4, PT ;  /* 0x000000040b007c0c */ /* 0x040fe2000bf46270 */
[----:B--2---:R-:W-:-:S05]  /*0150*/  @!P1 IMAD.WIDE R2, R11, 0x4, R2 ;  /* 0x000000040b029825 */ /* 0x004fca00078e0202 */
[----:B0-----:R0:W-:Y:S07]  /*0160*/  @!P1 STG.E desc[UR6][R2.64], R7 ;  /* 0x0000000702009986 */ /* 0x0011ee000c101906 */
[----:B------:R-:W-:Y:S05]  /*0170*/  @P2 BRA `(.L_x_21) ;  /* 0x0000000000342947 */ /* 0x000fea0003800000 */
[----:B0-----:R-:W0:Y:S08]  /*0180*/  LDC.64 R2, c[0x0][0x380] ;  /* 0x0000e000ff027b82 */ /* 0x001e300000000a00 */
[----:B------:R-:W1:Y:S08]  /*0190*/  LDC.64 R4, c[0x0][0x398] ;  /* 0x0000e600ff047b82 */ /* 0x000e700000000a00 */
[----:B------:R-:W2:Y:S08]  /*01a0*/  LDC.64 R6, c[0x0][0x390] ;  /* 0x0000e400ff067b82 */ /* 0x000eb00000000a00 */
[----:B------:R-:W3:Y:S01]  /*01b0*/  LDC.64 R8, c[0x0][0x388] ;  /* 0x0000e200ff087b82 */ /* 0x000ee20000000a00 */
[----:B0-----:R-:W-:-:S07]  /*01c0*/  IMAD.WIDE R2, R11, 0x4, R2 ;  /* 0x000000040b027825 */ /* 0x001fce00078e0202 */
[----:B------:R-:W0:Y:S01]  /*01d0*/  LDC R13, c[0x0][0x3b0] ;  /* 0x0000ec00ff0d7b82 */ /* 0x000e220000000800 */
[----:B-1----:R-:W-:-:S04]  /*01e0*/  IMAD.WIDE R4, R11, 0x4, R4 ;  /* 0x000000040b047825 */ /* 0x002fc800078e0204 */
[----:B--2---:R-:W-:-:S04]  /*01f0*/  IMAD.WIDE R6, R11, 0x4, R6 ;  /* 0x000000040b067825 */ /* 0x004fc800078e0206 */
[----:B---3--:R-:W-:Y:S01]  /*0200*/  IMAD.WIDE R8, R11, 0x4, R8 ;  /* 0x000000040b087825 */ /* 0x008fe200078e0208 */
[----:B0-----:R1:W-:Y:S04]  /*0210*/  STG.E desc[UR6][R2.64], R13 ;  /* 0x0000000d02007986 */ /* 0x0013e8000c101906 */
[----:B------:R1:W-:Y:S04]  /*0220*/  STG.E desc[UR6][R4.64], R13 ;  /* 0x0000000d04007986 */ /* 0x0003e8000c101906 */
[----:B------:R1:W-:Y:S04]  /*0230*/  STG.E desc[UR6][R6.64], R13 ;  /* 0x0000000d06007986 */ /* 0x0003e8000c101906 */
[----:B------:R1:W-:Y:S02]  /*0240*/  STG.E desc[UR6][R8.64], R13 ;  /* 0x0000000d08007986 */ /* 0x0003e4000c101906 */
.L_x_21:
[----:B------:R-:W-:Y:S05]  /*0250*/  BSYNC.RECONVERGENT B0 ;  /* 0x0000000000007941 */ /* 0x000fea0003800200 */
.L_x_20:
[----:B------:R-:W-:Y:S05]  /*0260*/  @P0 EXIT ;  /* 0x000000000000094d */ /* 0x000fea0003800000 */
[----:B01----:R-:W0:Y:S02]  /*0270*/  LDC.64 R2, c[0x0][0x3b8] ;  /* 0x0000ee00ff027b82 */ /* 0x003e240000000a00 */
[----:B0-----:R-:W-:Y:S01]  /*0280*/  STG.E desc[UR6][R2.64], RZ ;  /* 0x000000ff02007986 */ /* 0x001fe2000c101906 */
[----:B------:R-:W-:Y:S05]  /*0290*/  EXIT ;  /* 0x000000000000794d */ /* 0x000fea0003800000 */
.L_x_22:
        /* <DEDUP_REMOVED lines=14> */
.L_x_27:


//--------------------- .nv.shared.reserved.0     --------------------------
	.section	.nv.shared.reserved.0,"aw",@nobits
	.weak		__nv_reservedSMEM_offset_0_alias
	.size		__nv_reservedSMEM_offset_0_alias, 0, 64
	.other		__nv_reservedSMEM_offset_0_alias,@"STO_CUDA_RESERVED_SHARED STV_DEFAULT"
__nv_reservedSMEM_offset_0_alias:
	.zero		0
	.zero		64


//--------------------- .nv.constant0._Z14matrix_mult_a2PfS_S_ii --------------------------
	.section	.nv.constant0._Z14matrix_mult_a2PfS_S_ii,"a",@progbits
	.sectionflags	@""
	.align	4
.nv.constant0._Z14matrix_mult_a2PfS_S_ii:
	.zero		928


//--------------------- .nv.constant0._Z14matrix_mult_b2PfS_S_ii --------------------------
	.section	.nv.constant0._Z14matrix_mult_b2PfS_S_ii,"a",@progbits
	.sectionflags	@""
	.align	4
.nv.constant0._Z14matrix_mult_b2PfS_S_ii:
	.zero		928


//--------------------- .nv.constant0._Z11matrix_multPfS_S_ii --------------------------
	.section	.nv.constant0._Z11matrix_multPfS_S_ii,"a",@progbits
	.sectionflags	@""
	.align	4
.nv.constant0._Z11matrix_multPfS_S_ii:
	.zero		928


//--------------------- .nv.constant0._Z11matrix_testPfiiPi --------------------------
	.section	.nv.constant0._Z11matrix_testPfiiPi,"a",@progbits
	.sectionflags	@""
	.align	4
.nv.constant0._Z11matrix_testPfiiPi:
	.zero		920


//--------------------- .nv.constant0._Z11matrix_initPfS_S_S_S_iifPi --------------------------
	.section	.nv.constant0._Z11matrix_initPfS_S_S_S_iifPi,"a",@progbits
	.sectionflags	@""
	.align	4
.nv.constant0._Z11matrix_initPfS_S_S_S_iifPi:
	.zero		960


//--------------------- SYMBOLS --------------------------

	.type		.nv.reservedSmem.offset0,@object
	.size		.nv.reservedSmem.offset0,0x4
